	.headerflags	@"EF_CUDA_TEXMODE_UNIFIED EF_CUDA_64BIT_ADDRESS EF_CUDA_ACCELERATORS EF_CUDA_SM90 EF_CUDA_VIRTUAL_SM(EF_CUDA_SM90)"
	.elftype	@"ET_EXEC"


//--------------------- .nv.info                  --------------------------
	.section	.nv.info,"",@"SHT_CUDA_INFO"
	.align	4


	//----- nvinfo : EIATTR_REGCOUNT
	.align		4
        /*0000*/ 	.byte	0x04, 0x2f
        /*0002*/ 	.short	(.L_1 - .L_0)
	.align		4
.L_0:
        /*0004*/ 	.word	index@(triton_poi_fused_max_pool2d_with_indices_5)
        /*0008*/ 	.word	0x0000005f


	//----- nvinfo : EIATTR_MIN_STACK_SIZE
	.align		4
.L_1:
        /*000c*/ 	.byte	0x04, 0x12
        /*000e*/ 	.short	(.L_3 - .L_2)
	.align		4
.L_2:
        /*0010*/ 	.word	index@(triton_poi_fused_max_pool2d_with_indices_5)
        /*0014*/ 	.word	0x00000000


	//----- nvinfo : EIATTR_FRAME_SIZE
	.align		4
.L_3:
        /*0018*/ 	.byte	0x04, 0x11
        /*001a*/ 	.short	(.L_5 - .L_4)
	.align		4
.L_4:
        /*001c*/ 	.word	index@(triton_poi_fused_max_pool2d_with_indices_5)
        /*0020*/ 	.word	0x00000000


	//----- nvinfo : EIATTR_MIN_STACK_SIZE
	.align		4
.L_5:
        /*0024*/ 	.byte	0x04, 0x12
        /*0026*/ 	.short	(.L_7 - .L_6)
	.align		4
.L_6:
        /*0028*/ 	.word	index@(triton_poi_fused_max_pool2d_with_indices_5)
        /*002c*/ 	.word	0x00000000
.L_7:


//--------------------- .nv.info.triton_poi_fused_max_pool2d_with_indices_5 --------------------------
	.section	.nv.info.triton_poi_fused_max_pool2d_with_indices_5,"",@"SHT_CUDA_INFO"
	.sectionflags	@""
	.align	4


	//----- nvinfo : EIATTR_CUDA_API_VERSION
	.align		4
        /*0000*/ 	.byte	0x04, 0x37
        /*0002*/ 	.short	(.L_9 - .L_8)
.L_8:
        /*0004*/ 	.word	0x0000007c


	//----- nvinfo : EIATTR_KPARAM_INFO
	.align		4
.L_9:
        /*0008*/ 	.byte	0x04, 0x17
        /*000a*/ 	.short	(.L_11 - .L_10)
.L_10:
        /*000c*/ 	.word	0x00000000
        /*0010*/ 	.short	0x0004
        /*0012*/ 	.short	0x001c
        /*0014*/ 	.byte	0x00, 0xf0, 0x11, 0x00


	//----- nvinfo : EIATTR_KPARAM_INFO
	.align		4
.L_11:
        /*0018*/ 	.byte	0x04, 0x17
        /*001a*/ 	.short	(.L_13 - .L_12)
.L_12:
        /*001c*/ 	.word	0x00000000
        /*0020*/ 	.short	0x0003
        /*0022*/ 	.short	0x0018
        /*0024*/ 	.byte	0x00, 0xf0, 0x11, 0x00


	//----- nvinfo : EIATTR_KPARAM_INFO
	.align		4
.L_13:
        /*0028*/ 	.byte	0x04, 0x17
        /*002a*/ 	.short	(.L_15 - .L_14)
.L_14:
        /*002c*/ 	.word	0x00000000
        /*0030*/ 	.short	0x0002
        /*0032*/ 	.short	0x0010
        /*0034*/ 	.byte	0x00, 0xf4, 0x21, 0x00


	//----- nvinfo : EIATTR_KPARAM_INFO
	.align		4
.L_15:
        /*0038*/ 	.byte	0x04, 0x17
        /*003a*/ 	.short	(.L_17 - .L_16)
.L_16:
        /*003c*/ 	.word	0x00000000
        /*0040*/ 	.short	0x0001
        /*0042*/ 	.short	0x0008
        /*0044*/ 	.byte	0x00, 0xf4, 0x21, 0x00


	//----- nvinfo : EIATTR_KPARAM_INFO
	.align		4
.L_17:
        /*0048*/ 	.byte	0x04, 0x17
        /*004a*/ 	.short	(.L_19 - .L_18)
.L_18:
        /*004c*/ 	.word	0x00000000
        /*0050*/ 	.short	0x0000
        /*0052*/ 	.short	0x0000
        /*0054*/ 	.byte	0x00, 0xf4, 0x21, 0x00


	//----- nvinfo : EIATTR_SPARSE_MMA_MASK
	.align		4
.L_19:
        /*0058*/ 	.byte	0x03, 0x50
        /*005a*/ 	.short	0x0000


	//----- nvinfo : EIATTR_MAXREG_COUNT
	.align		4
        /*005c*/ 	.byte	0x03, 0x1b
        /*005e*/ 	.short	0x00ff


	//----- nvinfo : EIATTR_EXIT_INSTR_OFFSETS
	.align		4
        /*0060*/ 	.byte	0x04, 0x1c
        /*0062*/ 	.short	(.L_21 - .L_20)


	//   ....[0]....
.L_20:
        /*0064*/ 	.word	0x000046a0


	//   ....[1]....
        /*0068*/ 	.word	0x000046c0


	//----- nvinfo : EIATTR_REQNTID
	.align		4
.L_21:
        /*006c*/ 	.byte	0x04, 0x10
        /*006e*/ 	.short	(.L_23 - .L_22)
.L_22:
        /*0070*/ 	.word	0x00000080
        /*0074*/ 	.word	0x00000001
        /*0078*/ 	.word	0x00000001


	//----- nvinfo : EIATTR_CBANK_PARAM_SIZE
	.align		4
.L_23:
        /*007c*/ 	.byte	0x03, 0x19
        /*007e*/ 	.short	0x0020


	//----- nvinfo : EIATTR_PARAM_CBANK
	.align		4
        /*0080*/ 	.byte	0x04, 0x0a
        /*0082*/ 	.short	(.L_25 - .L_24)
	.align		4
.L_24:
        /*0084*/ 	.word	index@(.nv.constant0.triton_poi_fused_max_pool2d_with_indices_5)
        /*0088*/ 	.short	0x0210
        /*008a*/ 	.short	0x0020


	//----- nvinfo : EIATTR_SW_WAR
	.align		4
.L_25:
        /*008c*/ 	.byte	0x04, 0x36
        /*008e*/ 	.short	(.L_27 - .L_26)
.L_26:
        /*0090*/ 	.word	0x00000008
.L_27:


//--------------------- .nv.callgraph             --------------------------
	.section	.nv.callgraph,"",@"SHT_CUDA_CALLGRAPH"
	.align	4
	.sectionentsize	8
	.align		4
        /*0000*/ 	.word	0x00000000
	.align		4
        /*0004*/ 	.word	0xffffffff
	.align		4
        /*0008*/ 	.word	0x00000000
	.align		4
        /*000c*/ 	.word	0xfffffffe
	.align		4
        /*0010*/ 	.word	0x00000000
	.align		4
        /*0014*/ 	.word	0xfffffffd
	.align		4
        /*0018*/ 	.word	0x00000000
	.align		4
        /*001c*/ 	.word	0xfffffffc


//--------------------- .text.triton_poi_fused_max_pool2d_with_indices_5 --------------------------
	.section	.text.triton_poi_fused_max_pool2d_with_indices_5,"ax",@progbits
	.sectionflags	@"SHF_BARRIERS=1"
	.align	128
        .global         triton_poi_fused_max_pool2d_with_indices_5
        .type           triton_poi_fused_max_pool2d_with_indices_5,@function
        .size           triton_poi_fused_max_pool2d_with_indices_5,(.L_x_1 - triton_poi_fused_max_pool2d_with_indices_5)
        .other          triton_poi_fused_max_pool2d_with_indices_5,@"STO_CUDA_ENTRY STV_DEFAULT"
triton_poi_fused_max_pool2d_with_indices_5:
.text.triton_poi_fused_max_pool2d_with_indices_5:
[----:B------:R-:W0:Y:S01]  /*0000*/  LDC R1, c[0x0][0x28] ;  /* 0x00000a00ff017b82 */ /* 0x000e220000000800 */
[----:B------:R-:W1:Y:S07]  /*0010*/  S2R R0, SR_CTAID.Y ;  /* 0x0000000000007919 */ /* 0x000e6e0000002600 */
[----:B------:R-:W2:Y:S01]  /*0020*/  S2UR UR10, SR_CTAID.X ;  /* 0x00000000000a79c3 */ /* 0x000ea20000002500 */
[----:B------:R-:W-:Y:S01]  /*0030*/  ULDC.64 UR8, c[0x0][0x208] ;  /* 0x0000820000087ab9 */ /* 0x000fe20000000a00 */
[----:B------:R-:W3:Y:S06]  /*0040*/  S2R R20, SR_TID.X ;  /* 0x0000000000147919 */ /* 0x000eec0000002100 */
[----:B------:R-:W4:Y:S01]  /*0050*/  LDC.64 R46, c[0x0][0x210] ;  /* 0x00008400ff2e7b82 */ /* 0x000f220000000a00 */
[----:B--2---:R-:W-:Y:S01]  /*0060*/  IMAD.U32 R5, RZ, RZ, UR10 ;  /* 0x0000000aff057e24 */ /* 0x004fe2000f8e00ff */
[----:B------:R-:W-:-:S02]  /*0070*/  UIADD3 UR4, UR10, -0x1860, URZ ;  /* 0xffffe7a00a047890 */ /* 0x000fc4000fffe03f */
[----:B------:R-:W-:Y:S01]  /*0080*/  IMAD.U32 R13, RZ, RZ, UR10 ;  /* 0x0000000aff0d7e24 */ /* 0x000fe2000f8e00ff */
[----:B------:R-:W-:Y:S02]  /*0090*/  UIADD3 UR5, UR10, -0x1800, URZ ;  /* 0xffffe8000a057890 */ /* 0x000fe4000fffe03f */
[----:B------:R-:W-:Y:S02]  /*00a0*/  IMAD.U32 R17, RZ, RZ, UR10 ;  /* 0x0000000aff117e24 */ /* 0x000fe4000f8e00ff */
[----:B------:R-:W-:Y:S01]  /*00b0*/  IMAD.U32 R18, RZ, RZ, UR10 ;  /* 0x0000000aff127e24 */ /* 0x000fe2000f8e00ff */
[----:B-1----:R-:W-:Y:S01]  /*00c0*/  SHF.R.S32.HI R21, RZ, 0x15, R0 ;  /* 0x00000015ff157819 */ /* 0x002fe20000011400 */
[----:B------:R-:W-:-:S03]  /*00d0*/  IMAD.SHL.U32 R15, R0, 0x400, RZ ;  /* 0x00000400000f7824 */ /* 0x000fc600078e00ff */
[----:B------:R-:W-:Y:S02]  /*00e0*/  SGXT R21, R21, 0x1 ;  /* 0x000000011515781a */ /* 0x000fe40000000200 */
[----:B---3--:R-:W-:-:S04]  /*00f0*/  LOP3.LUT R16, R15, 0x7f, R20, 0xf8, !PT ;  /* 0x0000007f0f107812 */ /* 0x008fc800078ef814 */
[C---:B------:R-:W-:Y:S02]  /*0100*/  LOP3.LUT R14, R16.reuse, 0x80, RZ, 0xfc, !PT ;  /* 0x00000080100e7812 */ /* 0x040fe400078efcff */
[C---:B------:R-:W-:Y:S02]  /*0110*/  LOP3.LUT R12, R16.reuse, 0x100, RZ, 0xfc, !PT ;  /* 0x00000100100c7812 */ /* 0x040fe400078efcff */
[----:B------:R-:W-:Y:S02]  /*0120*/  LEA.HI R0, R21, R14, RZ, 0x5 ;  /* 0x0000000e15007211 */ /* 0x000fe400078f28ff */
[----:B------:R-:W-:Y:S02]  /*0130*/  LOP3.LUT R10, R16, 0x180, RZ, 0xfc, !PT ;  /* 0x00000180100a7812 */ /* 0x000fe400078efcff */
[----:B------:R-:W-:Y:S02]  /*0140*/  SHF.R.S32.HI R2, RZ, 0x5, R0 ;  /* 0x00000005ff027819 */ /* 0x000fe40000011400 */
[----:B------:R-:W-:-:S02]  /*0150*/  LOP3.LUT R9, R0, 0xfffffde0, RZ, 0xc0, !PT ;  /* 0xfffffde000097812 */ /* 0x000fc400078ec0ff */
[----:B------:R-:W-:Y:S02]  /*0160*/  LEA.HI R3, R2, R2, RZ, 0x5 ;  /* 0x0000000202037211 */ /* 0x000fe400078f28ff */
[----:B------:R-:W-:Y:S01]  /*0170*/  LEA.HI R0, R21, R12, RZ, 0x5 ;  /* 0x0000000c15007211 */ /* 0x000fe200078f28ff */
[----:B------:R-:W-:Y:S01]  /*0180*/  IMAD.IADD R9, R14, 0x1, -R9 ;  /* 0x000000010e097824 */ /* 0x000fe200078e0a09 */
[----:B------:R-:W-:Y:S02]  /*0190*/  LOP3.LUT R3, R3, 0xffffffe0, RZ, 0xc0, !PT ;  /* 0xffffffe003037812 */ /* 0x000fe400078ec0ff */
[----:B------:R-:W-:Y:S01]  /*01a0*/  LEA.HI R4, R21, R10, RZ, 0x5 ;  /* 0x0000000a15047211 */ /* 0x000fe200078f28ff */
[C---:B------:R-:W-:Y:S02]  /*01b0*/  IMAD R77, R2.reuse, 0x40, R9 ;  /* 0x00000040024d7824 */ /* 0x040fe400078e0209 */
[----:B------:R-:W-:Y:S01]  /*01c0*/  IMAD.IADD R28, R2, 0x1, -R3 ;  /* 0x00000001021c7824 */ /* 0x000fe200078e0a03 */
[----:B------:R-:W-:Y:S01]  /*01d0*/  LOP3.LUT R11, R4, 0xffffffe0, RZ, 0xc0, !PT ;  /* 0xffffffe0040b7812 */ /* 0x000fe200078ec0ff */
[----:B------:R-:W-:-:S02]  /*01e0*/  IMAD.U32 R3, RZ, RZ, UR10 ;  /* 0x0000000aff037e24 */ /* 0x000fc4000f8e00ff */
[----:B------:R-:W-:Y:S01]  /*01f0*/  IMAD R77, R77, 0xc0, RZ ;  /* 0x000000c04d4d7824 */ /* 0x000fe200078e02ff */
[----:B------:R-:W-:Y:S01]  /*0200*/  ISETP.GT.AND P0, PT, R28, RZ, PT ;  /* 0x000000ff1c00720c */ /* 0x000fe20003f04270 */
[----:B------:R-:W-:-:S03]  /*0210*/  IMAD.IADD R40, R10, 0x1, -R11 ;  /* 0x000000010a287824 */ /* 0x000fc600078e0a0b */
[C---:B------:R-:W-:Y:S02]  /*0220*/  ISETP.GT.AND P4, PT, R9.reuse, RZ, P0 ;  /* 0x000000ff0900720c */ /* 0x040fe40000784270 */
[----:B------:R-:W-:Y:S02]  /*0230*/  ISETP.GT.AND P2, PT, R9, -0x1, P0 ;  /* 0xffffffff0900780c */ /* 0x000fe40000744270 */
[----:B------:R-:W-:Y:S02]  /*0240*/  ISETP.LT.AND P4, PT, R3, 0x60, P4 ;  /* 0x000000600300780c */ /* 0x000fe40002781270 */
[----:B------:R-:W-:Y:S02]  /*0250*/  SHF.R.S32.HI R3, RZ, 0x5, R0 ;  /* 0x00000005ff037819 */ /* 0x000fe40000011400 */
[----:B------:R-:W-:Y:S02]  /*0260*/  ISETP.LT.AND P2, PT, R5, 0x60, P2 ;  /* 0x000000600500780c */ /* 0x000fe40001741270 */
[----:B------:R-:W-:-:S02]  /*0270*/  SHF.R.S32.HI R5, RZ, 0x5, R4 ;  /* 0x00000005ff057819 */ /* 0x000fc40000011404 */
[----:B------:R-:W-:Y:S02]  /*0280*/  LEA.HI R6, R3, R3, RZ, 0x5 ;  /* 0x0000000303067211 */ /* 0x000fe400078f28ff */
[C---:B------:R-:W-:Y:S01]  /*0290*/  LEA.HI R7, R5.reuse, R5, RZ, 0x5 ;  /* 0x0000000505077211 */ /* 0x040fe200078f28ff */
[----:B------:R-:W-:Y:S01]  /*02a0*/  IMAD R80, R5, 0x40, R40 ;  /* 0x0000004005507824 */ /* 0x000fe200078e0228 */
[----:B------:R-:W-:Y:S02]  /*02b0*/  LOP3.LUT R6, R6, 0xffffffe0, RZ, 0xc0, !PT ;  /* 0xffffffe006067812 */ /* 0x000fe400078ec0ff */
[----:B------:R-:W-:Y:S01]  /*02c0*/  LOP3.LUT R8, R7, 0xffffffe0, RZ, 0xc0, !PT ;  /* 0xffffffe007087812 */ /* 0x000fe200078ec0ff */
[----:B------:R-:W-:Y:S01]  /*02d0*/  IMAD R80, R80, 0xc0, RZ ;  /* 0x000000c050507824 */ /* 0x000fe200078e02ff */
[----:B------:R-:W-:Y:S01]  /*02e0*/  LOP3.LUT R7, R0, 0xfffffde0, RZ, 0xc0, !PT ;  /* 0xfffffde000077812 */ /* 0x000fe200078ec0ff */
[----:B------:R-:W-:Y:S02]  /*02f0*/  IMAD.IADD R31, R3, 0x1, -R6 ;  /* 0x00000001031f7824 */ /* 0x000fe400078e0a06 */
[----:B------:R-:W-:-:S02]  /*0300*/  IMAD.IADD R39, R5, 0x1, -R8 ;  /* 0x0000000105277824 */ /* 0x000fc400078e0a08 */
[----:B------:R-:W-:Y:S01]  /*0310*/  IMAD.IADD R30, R12, 0x1, -R7 ;  /* 0x000000010c1e7824 */ /* 0x000fe200078e0a07 */
[----:B------:R-:W-:Y:S01]  /*0320*/  ISETP.GT.AND P1, PT, R31, RZ, PT ;  /* 0x000000ff1f00720c */ /* 0x000fe20003f24270 */
[----:B------:R-:W-:Y:S01]  /*0330*/  IMAD.U32 R0, RZ, RZ, UR10 ;  /* 0x0000000aff007e24 */ /* 0x000fe2000f8e00ff */
[----:B------:R-:W-:Y:S01]  /*0340*/  ISETP.GT.AND P0, PT, R39, RZ, PT ;  /* 0x000000ff2700720c */ /* 0x000fe20003f04270 */
[----:B------:R-:W-:Y:S01]  /*0350*/  IMAD R83, R3, 0x40, R30 ;  /* 0x0000004003537824 */ /* 0x000fe200078e021e */
[C---:B------:R-:W-:Y:S01]  /*0360*/  ISETP.GT.AND P5, PT, R30.reuse, RZ, P1 ;  /* 0x000000ff1e00720c */ /* 0x040fe20000fa4270 */
[----:B------:R-:W-:Y:S01]  /*0370*/  VIADD R3, R77, UR4 ;  /* 0x000000044d037c36 */ /* 0x000fe20008000000 */
[----:B------:R-:W-:Y:S01]  /*0380*/  ISETP.GT.AND P1, PT, R30, -0x1, P1 ;  /* 0xffffffff1e00780c */ /* 0x000fe20000f24270 */
[----:B------:R-:W-:Y:S01]  /*0390*/  IMAD R83, R83, 0xc0, RZ ;  /* 0x000000c053537824 */ /* 0x000fe200078e02ff */
[C---:B------:R-:W-:Y:S01]  /*03a0*/  ISETP.GT.AND P3, PT, R40.reuse, RZ, P0 ;  /* 0x000000ff2800720c */ /* 0x040fe20000764270 */
[----:B------:R-:W-:Y:S01]  /*03b0*/  VIADD R7, R77, UR5 ;  /* 0x000000054d077c36 */ /* 0x000fe20008000000 */
[----:B------:R-:W-:Y:S01]  /*03c0*/  ISETP.GT.AND P0, PT, R40, -0x1, P0 ;  /* 0xffffffff2800780c */ /* 0x000fe20000704270 */
[----:B------:R-:W-:Y:S01]  /*03d0*/  VIADD R11, R83, UR4 ;  /* 0x00000004530b7c36 */ /* 0x000fe20008000000 */
[----:B------:R-:W-:Y:S01]  /*03e0*/  ISETP.LT.AND P5, PT, R13, 0x60, P5 ;  /* 0x000000600d00780c */ /* 0x000fe20002fa1270 */
[----:B------:R-:W-:Y:S01]  /*03f0*/  IMAD.MOV.U32 R13, RZ, RZ, RZ ;  /* 0x000000ffff0d7224 */ /* 0x000fe200078e00ff */
[----:B------:R-:W-:Y:S01]  /*0400*/  ISETP.LT.AND P1, PT, R17, 0x60, P1 ;  /* 0x000000601100780c */ /* 0x000fe20000f21270 */
[----:B----4-:R-:W-:Y:S01]  /*0410*/  IMAD.WIDE R2, R3, 0x4, R46 ;  /* 0x0000000403027825 */ /* 0x010fe200078e022e */
[----:B------:R-:W-:-:S02]  /*0420*/  ISETP.LT.AND P0, PT, R0, 0x60, P0 ;  /* 0x000000600000780c */ /* 0x000fc40000701270 */
[----:B------:R-:W-:Y:S01]  /*0430*/  ISETP.LT.AND P3, PT, R18, 0x60, P3 ;  /* 0x000000601200780c */ /* 0x000fe20001f61270 */
[----:B------:R-:W-:Y:S02]  /*0440*/  IMAD.MOV.U32 R0, RZ, RZ, RZ ;  /* 0x000000ffff007224 */ /* 0x000fe400078e00ff */
[----:B------:R-:W-:-:S04]  /*0450*/  IMAD.WIDE R4, R7, 0x4, R46 ;  /* 0x0000000407047825 */ /* 0x000fc800078e022e */
[----:B------:R-:W-:Y:S01]  /*0460*/  VIADD R19, R83, UR5 ;  /* 0x0000000553137c36 */ /* 0x000fe20008000000 */
[----:B------:R1:W2:Y:S01]  /*0470*/  @P4 LDG.E.EL R0, desc[UR8][R2.64] ;  /* 0x0000000802004981 */ /* 0x0002a2000c2e1900 */
[----:B------:R-:W-:Y:S02]  /*0480*/  IMAD.MOV.U32 R8, RZ, RZ, RZ ;  /* 0x000000ffff087224 */ /* 0x000fe400078e00ff */
[--C-:B------:R-:W-:Y:S01]  /*0490*/  IMAD.WIDE R6, R11, 0x4, R46.reuse ;  /* 0x000000040b067825 */ /* 0x100fe200078e022e */
[----:B------:R-:W3:Y:S03]  /*04a0*/  @P2 LDG.E.EL R13, desc[UR8][R4.64] ;  /* 0x00000008040d2981 */ /* 0x000ee6000c2e1900 */
[----:B------:R-:W-:Y:S01]  /*04b0*/  IMAD.MOV.U32 R17, RZ, RZ, RZ ;  /* 0x000000ffff117224 */ /* 0x000fe200078e00ff */
[----:B------:R-:W4:Y:S01]  /*04c0*/  @P5 LDG.E.EL R8, desc[UR8][R6.64] ;  /* 0x0000000806085981 */ /* 0x000f22000c2e1900 */
[----:B------:R-:W-:Y:S01]  /*04d0*/  IMAD.WIDE R18, R19, 0x4, R46 ;  /* 0x0000000413127825 */ /* 0x000fe200078e022e */
[----:B------:R-:W-:-:S03]  /*04e0*/  UIADD3 UR6, UR10, -0x17a0, URZ ;  /* 0xffffe8600a067890 */ /* 0x000fc6000fffe03f */
[C---:B------:R-:W-:Y:S01]  /*04f0*/  VIADD R23, R80.reuse, UR4 ;  /* 0x0000000450177c36 */ /* 0x040fe20008000000 */
[----:B------:R5:W4:Y:S01]  /*0500*/  @P1 LDG.E.EL R17, desc[UR8][R18.64] ;  /* 0x0000000812111981 */ /* 0x000b22000c2e1900 */
[----:B------:R-:W-:Y:S01]  /*0510*/  VIADD R25, R80, UR5 ;  /* 0x0000000550197c36 */ /* 0x000fe20008000000 */
[----:B------:R-:W-:Y:S01]  /*0520*/  CS2R R26, SRZ ;  /* 0x00000000001a7805 */ /* 0x000fe2000001ff00 */
[----:B------:R-:W-:Y:S02]  /*0530*/  IMAD.MOV.U32 R11, RZ, RZ, RZ ;  /* 0x000000ffff0b7224 */ /* 0x000fe400078e00ff */
[----:B------:R-:W-:-:S04]  /*0540*/  IMAD.WIDE R22, R23, 0x4, R46 ;  /* 0x0000000417167825 */ /* 0x000fc800078e022e */
[--C-:B------:R-:W-:Y:S01]  /*0550*/  IMAD.WIDE R24, R25, 0x4, R46.reuse ;  /* 0x0000000419187825 */ /* 0x100fe200078e022e */
[----:B------:R-:W4:Y:S03]  /*0560*/  @P3 LDG.E.EL R11, desc[UR8][R22.64] ;  /* 0x00000008160b3981 */ /* 0x000f26000c2e1900 */
[----:B-1----:R-:W-:Y:S01]  /*0570*/  VIADD R3, R77, UR6 ;  /* 0x000000064d037c36 */ /* 0x002fe20008000000 */
[----:B------:R-:W4:Y:S01]  /*0580*/  @P0 LDG.E.EL R26, desc[UR8][R24.64] ;  /* 0x00000008181a0981 */ /* 0x000f22000c2e1900 */
[----:B0----5:R-:W-:Y:S01]  /*0590*/  CS2R R18, SRZ ;  /* 0x0000000000127805 */ /* 0x021fe2000001ff00 */
[----:B------:R-:W-:Y:S02]  /*05a0*/  VIADD R5, R83, UR6 ;  /* 0x0000000653057c36 */ /* 0x000fe40008000000 */
[----:B------:R-:W-:-:S04]  /*05b0*/  IMAD.WIDE R2, R3, 0x4, R46 ;  /* 0x0000000403027825 */ /* 0x000fc800078e022e */
[--C-:B------:R-:W-:Y:S01]  /*05c0*/  IMAD.WIDE R4, R5, 0x4, R46.reuse ;  /* 0x0000000405047825 */ /* 0x100fe200078e022e */
[----:B------:R0:W5:Y:S03]  /*05d0*/  @P2 LDG.E.EL R18, desc[UR8][R2.64] ;  /* 0x0000000802122981 */ /* 0x000166000c2e1900 */
[----:B------:R-:W-:Y:S01]  /*05e0*/  VIADD R7, R80, UR6 ;  /* 0x0000000650077c36 */ /* 0x000fe20008000000 */
[----:B------:R-:W5:Y:S03]  /*05f0*/  @P1 LDG.E.EL R19, desc[UR8][R4.64] ;  /* 0x0000000804131981 */ /* 0x000f66000c2e1900 */
[----:B------:R-:W-:-:S05]  /*0600*/  IMAD.WIDE R6, R7, 0x4, R46 ;  /* 0x0000000407067825 */ /* 0x000fca00078e022e */
[----:B------:R-:W5:Y:S01]  /*0610*/  @P0 LDG.E.EL R27, desc[UR8][R6.64] ;  /* 0x00000008061b0981 */ /* 0x000f62000c2e1900 */
[----:B------:R-:W-:-:S06]  /*0620*/  UIADD3 UR7, UR10, -0x60, URZ ;  /* 0xffffffa00a077890 */ /* 0x000fcc000fffe03f */
[----:B0-----:R-:W-:-:S04]  /*0630*/  VIADD R3, R77, UR7 ;  /* 0x000000074d037c36 */ /* 0x001fc80008000000 */
[----:B------:R-:W-:Y:S01]  /*0640*/  IMAD.WIDE R2, R3, 0x4, R46 ;  /* 0x0000000403027825 */ /* 0x000fe200078e022e */
[----:B--2---:R-:W-:Y:S02]  /*0650*/  SEL R0, R0, 0xff800000, P4 ;  /* 0xff80000000007807 */ /* 0x004fe40002000000 */
[----:B---3--:R-:W-:Y:S02]  /*0660*/  SEL R13, R13, 0xff800000, P2 ;  /* 0xff8000000d0d7807 */ /* 0x008fe40001000000 */
[----:B----4-:R-:W-:Y:S02]  /*0670*/  SEL R8, R8, 0xff800000, P5 ;  /* 0xff80000008087807 */ /* 0x010fe40002800000 */
[----:B------:R-:W-:Y:S02]  /*0680*/  FSETP.GT.AND P5, PT, R13, R0, PT ;  /* 0x000000000d00720b */ /* 0x000fe40003fa4000 */
[----:B------:R-:W-:-:S04]  /*0690*/  SEL R17, R17, 0xff800000, P1 ;  /* 0xff80000011117807 */ /* 0x000fc80000800000 */
[----:B------:R-:W-:Y:S02]  /*06a0*/  FSETP.GT.AND P4, PT, R17, R8, PT ;  /* 0x000000081100720b */ /* 0x000fe40003f84000 */
[----:B------:R-:W-:Y:S02]  /*06b0*/  SEL R11, R11, 0xff800000, P3 ;  /* 0xff8000000b0b7807 */ /* 0x000fe40001800000 */
[C---:B------:R-:W-:Y:S02]  /*06c0*/  FSETP.NAN.AND P3, PT, R13.reuse, R13, PT ;  /* 0x0000000d0d00720b */ /* 0x040fe40003f68000 */
[----:B------:R-:W-:Y:S02]  /*06d0*/  SEL R26, R26, 0xff800000, P0 ;  /* 0xff8000001a1a7807 */ /* 0x000fe40000000000 */
[----:B------:R-:W-:Y:S02]  /*06e0*/  @!P5 FSEL R13, R13, R0, P3 ;  /* 0x000000000d0dd208 */ /* 0x000fe40001800000 */
[----:B------:R-:W-:-:S02]  /*06f0*/  FSETP.GT.AND P6, PT, R26, R11, PT ;  /* 0x0000000b1a00720b */ /* 0x000fc40003fc4000 */
[C---:B------:R-:W-:Y:S02]  /*0700*/  FSETP.NAN.AND P3, PT, R17.reuse, R17, PT ;  /* 0x000000111100720b */ /* 0x040fe40003f68000 */
[----:B-----5:R-:W-:Y:S02]  /*0710*/  SEL R18, R18, 0xff800000, P2 ;  /* 0xff80000012127807 */ /* 0x020fe40001000000 */
[----:B------:R-:W-:Y:S02]  /*0720*/  P2R R65, PR, RZ, 0x10 ;  /* 0x00000010ff417803 */ /* 0x000fe40000000000 */
[----:B------:R-:W-:Y:S02]  /*0730*/  @!P4 FSEL R17, R17, R8, P3 ;  /* 0x000000081111c208 */ /* 0x000fe40001800000 */
[----:B------:R-:W-:Y:S02]  /*0740*/  FSETP.GEU.AND P4, PT, R13, R18, PT ;  /* 0x000000120d00720b */ /* 0x000fe40003f8e000 */
[----:B------:R-:W-:-:S02]  /*0750*/  SEL R19, R19, 0xff800000, P1 ;  /* 0xff80000013137807 */ /* 0x000fc40000800000 */
[C---:B------:R-:W-:Y:S02]  /*0760*/  FSETP.NAN.AND P2, PT, R26.reuse, R26, PT ;  /* 0x0000001a1a00720b */ /* 0x040fe40003f48000 */
[----:B------:R-:W-:Y:S02]  /*0770*/  FSETP.GEU.AND P3, PT, R17, R19, PT ;  /* 0x000000131100720b */ /* 0x000fe40003f6e000 */
[----:B------:R-:W-:Y:S02]  /*0780*/  @!P6 FSEL R26, R26, R11, P2 ;  /* 0x0000000b1a1ae208 */ /* 0x000fe40001000000 */
[----:B------:R-:W-:Y:S02]  /*0790*/  SEL R27, R27, 0xff800000, P0 ;  /* 0xff8000001b1b7807 */ /* 0x000fe40000000000 */
[----:B------:R-:W-:Y:S02]  /*07a0*/  FSETP.NAN.AND P0, PT, R18, R18, PT ;  /* 0x000000121200720b */ /* 0x000fe40003f08000 */
[----:B------:R-:W-:-:S02]  /*07b0*/  FSETP.GEU.AND P1, PT, R26, R27, PT ;  /* 0x0000001b1a00720b */ /* 0x000fc40003f2e000 */
[----:B------:R-:W-:Y:S02]  /*07c0*/  @P4 FSEL R18, R18, R13, P0 ;  /* 0x0000000d12124208 */ /* 0x000fe40000000000 */
[----:B------:R-:W-:-:S04]  /*07d0*/  FSETP.NAN.AND P0, PT, R19, R19, PT ;  /* 0x000000131300720b */ /* 0x000fc80003f08000 */
[----:B------:R-:W-:Y:S02]  /*07e0*/  @P3 FSEL R19, R19, R17, P0 ;  /* 0x0000001113133208 */ /* 0x000fe40000000000 */
[----:B------:R-:W-:-:S04]  /*07f0*/  FSETP.NAN.AND P0, PT, R27, R27, PT ;  /* 0x0000001b1b00720b */ /* 0x000fc80003f08000 */
[----:B------:R-:W-:Y:S02]  /*0800*/  @P1 FSEL R27, R27, R26, P0 ;  /* 0x0000001a1b1b1208 */ /* 0x000fe40000000000 */
[----:B------:R-:W-:Y:S01]  /*0810*/  ISETP.GT.AND P0, PT, R9, RZ, PT ;  /* 0x000000ff0900720c */ /* 0x000fe20003f04270 */
[----:B------:R-:W-:-:S03]  /*0820*/  IMAD.U32 R0, RZ, RZ, UR10 ;  /* 0x0000000aff007e24 */ /* 0x000fc6000f8e00ff */
[----:B------:R-:W-:Y:S02]  /*0830*/  ISETP.GT.AND P0, PT, R28, -0x1, P0 ;  /* 0xffffffff1c00780c */ /* 0x000fe40000704270 */
[----:B------:R-:W-:Y:S02]  /*0840*/  P2R R56, PR, RZ, 0x2 ;  /* 0x00000002ff387803 */ /* 0x000fe40000000000 */
[----:B------:R-:W-:Y:S01]  /*0850*/  ISETP.LT.AND P1, PT, R0, 0x60, P0 ;  /* 0x000000600000780c */ /* 0x000fe20000721270 */
[----:B------:R-:W-:-:S12]  /*0860*/  IMAD.MOV.U32 R0, RZ, RZ, RZ ;  /* 0x000000ffff007224 */ /* 0x000fd800078e00ff */
[----:B------:R0:W2:Y:S01]  /*0870*/  @P1 LDG.E.EL R0, desc[UR8][R2.64] ;  /* 0x0000000802001981 */ /* 0x0000a2000c2e1900 */
[----:B------:R-:W-:Y:S01]  /*0880*/  IMAD.U32 R4, RZ, RZ, UR10 ;  /* 0x0000000aff047e24 */ /* 0x000fe2000f8e00ff */
[----:B------:R-:W-:Y:S01]  /*0890*/  P2R R58, PR, RZ, 0x10 ;  /* 0x00000010ff3a7803 */ /* 0x000fe20000000000 */
[----:B------:R-:W-:Y:S01]  /*08a0*/  VIADD R5, R83, UR7 ;  /* 0x0000000753057c36 */ /* 0x000fe20008000000 */
[----:B------:R-:W-:-:S03]  /*08b0*/  CS2R R34, SRZ ;  /* 0x0000000000227805 */ /* 0x000fc6000001ff00 */
[----:B0-----:R-:W-:Y:S01]  /*08c0*/  IMAD.WIDE R2, R5, 0x4, R46 ;  /* 0x0000000405027825 */ /* 0x001fe200078e022e */
[----:B--2---:R-:W-:-:S04]  /*08d0*/  SEL R0, R0, 0xff800000, P1 ;  /* 0xff80000000007807 */ /* 0x004fc80000800000 */
[-C--:B------:R-:W-:Y:S02]  /*08e0*/  FSETP.GEU.AND P2, PT, R18, R0.reuse, PT ;  /* 0x000000001200720b */ /* 0x080fe40003f4e000 */
[----:B------:R-:W-:-:S11]  /*08f0*/  FSETP.NAN.AND P0, PT, R0, R0, PT ;  /* 0x000000000000720b */ /* 0x000fd60003f08000 */
[----:B------:R-:W-:Y:S02]  /*0900*/  @P2 FSEL R0, R0, R18, P0 ;  /* 0x0000001200002208 */ /* 0x000fe40000000000 */
[----:B------:R-:W-:-:S04]  /*0910*/  ISETP.GT.AND P0, PT, R30, RZ, PT ;  /* 0x000000ff1e00720c */ /* 0x000fc80003f04270 */
[----:B------:R-:W-:-:S04]  /*0920*/  ISETP.GT.AND P0, PT, R31, -0x1, P0 ;  /* 0xffffffff1f00780c */ /* 0x000fc80000704270 */
[----:B------:R-:W-:-:S13]  /*0930*/  ISETP.LT.AND P4, PT, R4, 0x60, P0 ;  /* 0x000000600400780c */ /* 0x000fda0000781270 */
[----:B------:R0:W2:Y:S01]  /*0940*/  @P4 LDG.E.EL R34, desc[UR8][R2.64] ;  /* 0x0000000802224981 */ /* 0x0000a2000c2e1900 */
[----:B------:R-:W-:-:S04]  /*0950*/  LEA.HI R4, R21, R16, RZ, 0x5 ;  /* 0x0000001015047211 */ /* 0x000fc800078f28ff */
[----:B------:R-:W-:Y:S02]  /*0960*/  SHF.R.S32.HI R76, RZ, 0x5, R4 ;  /* 0x00000005ff4c7819 */ /* 0x000fe40000011404 */
[----:B------:R-:W-:Y:S02]  /*0970*/  P2R R11, PR, RZ, 0x2 ;  /* 0x00000002ff0b7803 */ /* 0x000fe40000000000 */
[----:B------:R-:W-:Y:S02]  /*0980*/  LOP3.LUT R29, R4, 0xfffffce0, RZ, 0xc0, !PT ;  /* 0xfffffce0041d7812 */ /* 0x000fe400078ec0ff */
[----:B------:R-:W-:-:S04]  /*0990*/  LEA.HI R4, R76, R76, RZ, 0x5 ;  /* 0x0000004c4c047211 */ /* 0x000fc800078f28ff */
[----:B------:R-:W-:Y:S01]  /*09a0*/  LOP3.LUT R5, R4, 0xffffffe0, RZ, 0xc0, !PT ;  /* 0xffffffe004057812 */ /* 0x000fe200078ec0ff */
[----:B------:R-:W-:-:S04]  /*09b0*/  IMAD.IADD R29, R16, 0x1, -R29 ;  /* 0x00000001101d7824 */ /* 0x000fc800078e0a1d */
[----:B------:R-:W-:Y:S01]  /*09c0*/  IMAD.IADD R36, R76, 0x1, -R5 ;  /* 0x000000014c247824 */ /* 0x000fe200078e0a05 */
[----:B------:R-:W-:Y:S01]  /*09d0*/  P2R R43, PR, RZ, 0x4 ;  /* 0x00000004ff2b7803 */ /* 0x000fe20000000000 */
[----:B0-----:R-:W-:Y:S02]  /*09e0*/  IMAD.U32 R2, RZ, RZ, UR10 ;  /* 0x0000000aff027e24 */ /* 0x001fe4000f8e00ff */
[----:B------:R-:W-:-:S04]  /*09f0*/  IMAD R17, R29, 0xc0, RZ ;  /* 0x000000c01d117824 */ /* 0x000fc800078e02ff */
[----:B------:R-:W-:-:S04]  /*0a00*/  IMAD R76, R76, 0x3000, R17 ;  /* 0x000030004c4c7824 */ /* 0x000fc800078e0211 */
[----:B------:R-:W-:Y:S02]  /*0a10*/  VIADD R3, R76, UR4 ;  /* 0x000000044c037c36 */ /* 0x000fe40008000000 */
[----:B------:R-:W-:Y:S01]  /*0a20*/  IMAD.MOV.U32 R4, RZ, RZ, RZ ;  /* 0x000000ffff047224 */ /* 0x000fe200078e00ff */
[----:B--2---:R-:W-:-:S04]  /*0a30*/  SEL R34, R34, 0xff800000, P4 ;  /* 0xff80000022227807 */ /* 0x004fc80002000000 */
[-C--:B------:R-:W-:Y:S02]  /*0a40*/  FSETP.GEU.AND P1, PT, R19, R34.reuse, PT ;  /* 0x000000221300720b */ /* 0x080fe40003f2e000 */
[----:B------:R-:W-:-:S11]  /*0a50*/  FSETP.NAN.AND P0, PT, R34, R34, PT ;  /* 0x000000222200720b */ /* 0x000fd60003f08000 */
[----:B------:R-:W-:Y:S02]  /*0a60*/  @P1 FSEL R34, R34, R19, P0 ;  /* 0x0000001322221208 */ /* 0x000fe40000000000 */
[----:B------:R-:W-:-:S04]  /*0a70*/  ISETP.GT.AND P0, PT, R36, RZ, PT ;  /* 0x000000ff2400720c */ /* 0x000fc80003f04270 */
[----:B------:R-:W-:-:S04]  /*0a80*/  ISETP.GT.AND P2, PT, R29, RZ, P0 ;  /* 0x000000ff1d00720c */ /* 0x000fc80000744270 */
[----:B------:R-:W-:Y:S01]  /*0a90*/  ISETP.LT.AND P2, PT, R2, 0x60, P2 ;  /* 0x000000600200780c */ /* 0x000fe20001741270 */
[----:B------:R-:W-:-:S12]  /*0aa0*/  IMAD.WIDE R2, R3, 0x4, R46 ;  /* 0x0000000403027825 */ /* 0x000fd800078e022e */
[----:B------:R-:W2:Y:S01]  /*0ab0*/  @P2 LDG.E.EL R4, desc[UR8][R2.64] ;  /* 0x0000000802042981 */ /* 0x000ea2000c2e1900 */
[----:B------:R-:W-:Y:S01]  /*0ac0*/  ISETP.GT.AND P0, PT, R29, -0x1, P0 ;  /* 0xffffffff1d00780c */ /* 0x000fe20000704270 */
[----:B------:R-:W-:Y:S02]  /*0ad0*/  VIADD R5, R76, UR5 ;  /* 0x000000054c057c36 */ /* 0x000fe40008000000 */
[----:B------:R-:W-:Y:S01]  /*0ae0*/  IMAD.MOV.U32 R6, RZ, RZ, RZ ;  /* 0x000000ffff067224 */ /* 0x000fe200078e00ff */
[----:B--2---:R-:W-:Y:S01]  /*0af0*/  SEL R7, R4, 0xff800000, P2 ;  /* 0xff80000004077807 */ /* 0x004fe20001000000 */
[----:B------:R-:W-:-:S05]  /*0b00*/  IMAD.U32 R4, RZ, RZ, UR10 ;  /* 0x0000000aff047e24 */ /* 0x000fca000f8e00ff */
[----:B------:R-:W-:Y:S01]  /*0b10*/  ISETP.LT.AND P0, PT, R4, 0x60, P0 ;  /* 0x000000600400780c */ /* 0x000fe20000701270 */
[----:B------:R-:W-:-:S12]  /*0b20*/  IMAD.WIDE R4, R5, 0x4, R46 ;  /* 0x0000000405047825 */ /* 0x000fd800078e022e */
[----:B------:R-:W2:Y:S01]  /*0b30*/  @P0 LDG.E.EL R6, desc[UR8][R4.64] ;  /* 0x0000000804060981 */ /* 0x000ea2000c2e1900 */
[----:B------:R-:W-:Y:S01]  /*0b40*/  P2R R55, PR, RZ, 0x2 ;  /* 0x00000002ff377803 */ /* 0x000fe20000000000 */
[----:B------:R-:W-:-:S04]  /*0b50*/  VIADD R3, R76, UR6 ;  /* 0x000000064c037c36 */ /* 0x000fc80008000000 */
[----:B------:R-:W-:Y:S01]  /*0b60*/  IMAD.WIDE R2, R3, 0x4, R46 ;  /* 0x0000000403027825 */ /* 0x000fe200078e022e */
[----:B--2---:R-:W-:-:S04]  /*0b70*/  SEL R6, R6, 0xff800000, P0 ;  /* 0xff80000006067807 */ /* 0x004fc80000000000 */
[C---:B------:R-:W-:Y:S02]  /*0b80*/  FSETP.GT.AND P1, PT, R6.reuse, R7, PT ;  /* 0x000000070600720b */ /* 0x040fe40003f24000 */
[----:B------:R-:W-:-:S11]  /*0b90*/  FSETP.NAN.AND P2, PT, R6, R6, PT ;  /* 0x000000060600720b */ /* 0x000fd60003f48000 */
[----:B------:R-:W-:Y:S01]  /*0ba0*/  @!P1 FSEL R6, R6, R7, P2 ;  /* 0x0000000706069208 */ /* 0x000fe20001000000 */
[----:B------:R-:W-:-:S06]  /*0bb0*/  IMAD.MOV.U32 R7, RZ, RZ, RZ ;  /* 0x000000ffff077224 */ /* 0x000fcc00078e00ff */
[----:B------:R-:W2:Y:S01]  /*0bc0*/  @P0 LDG.E.EL R7, desc[UR8][R2.64] ;  /* 0x0000000802070981 */ /* 0x000ea2000c2e1900 */
[----:B------:R-:W-:Y:S01]  /*0bd0*/  IMAD.U32 R8, RZ, RZ, UR10 ;  /* 0x0000000aff087e24 */ /* 0x000fe2000f8e00ff */
[----:B------:R-:W-:Y:S01]  /*0be0*/  P2R R57, PR, RZ, 0x8 ;  /* 0x00000008ff397803 */ /* 0x000fe20000000000 */
[----:B------:R-:W-:Y:S01]  /*0bf0*/  VIADD R5, R80, UR7 ;  /* 0x0000000750057c36 */ /* 0x000fe20008000000 */
[----:B------:R-:W-:-:S03]  /*0c00*/  CS2R R32, SRZ ;  /* 0x0000000000207805 */ /* 0x000fc6000001ff00 */
[----:B------:R-:W-:Y:S01]  /*0c10*/  IMAD.WIDE R4, R5, 0x4, R46 ;  /* 0x0000000405047825 */ /* 0x000fe200078e022e */
[----:B--2---:R-:W-:Y:S02]  /*0c20*/  SEL R7, R7, 0xff800000, P0 ;  /* 0xff80000007077807 */ /* 0x004fe40000000000 */
[----:B------:R-:W-:-:S04]  /*0c30*/  ISETP.GT.AND P0, PT, R40, RZ, PT ;  /* 0x000000ff2800720c */ /* 0x000fc80003f04270 */
[----:B------:R-:W-:-:S04]  /*0c40*/  ISETP.GT.AND P0, PT, R39, -0x1, P0 ;  /* 0xffffffff2700780c */ /* 0x000fc80000704270 */
[----:B------:R-:W-:-:S13]  /*0c50*/  ISETP.LT.AND P3, PT, R8, 0x60, P0 ;  /* 0x000000600800780c */ /* 0x000fda0000761270 */
[----:B------:R0:W2:Y:S01]  /*0c60*/  @P3 LDG.E.EL R33, desc[UR8][R4.64] ;  /* 0x0000000804213981 */ /* 0x0000a2000c2e1900 */
[----:B------:R-:W-:Y:S02]  /*0c70*/  P2R R67, PR, RZ, 0x2 ;  /* 0x00000002ff437803 */ /* 0x000fe40000000000 */
[----:B------:R-:W-:-:S04]  /*0c80*/  LOP3.LUT R8, R16, 0x200, RZ, 0xfc, !PT ;  /* 0x0000020010087812 */ /* 0x000fc800078efcff */
[----:B------:R-:W-:-:S04]  /*0c90*/  LEA.HI R2, R21, R8, RZ, 0x5 ;  /* 0x0000000815027211 */ /* 0x000fc800078f28ff */
[----:B------:R-:W-:-:S04]  /*0ca0*/  SHF.R.S32.HI R2, RZ, 0x5, R2 ;  /* 0x00000005ff027819 */ /* 0x000fc80000011402 */
[----:B------:R-:W-:-:S04]  /*0cb0*/  LEA.HI R3, R2, R2, RZ, 0x5 ;  /* 0x0000000202037211 */ /* 0x000fc800078f28ff */
[----:B------:R-:W-:-:S05]  /*0cc0*/  LOP3.LUT R3, R3, 0xffffffe0, RZ, 0xc0, !PT ;  /* 0xffffffe003037812 */ /* 0x000fca00078ec0ff */
[C---:B------:R-:W-:Y:S02]  /*0cd0*/  IMAD.IADD R38, R2.reuse, 0x1, -R3 ;  /* 0x0000000102267824 */ /* 0x040fe400078e0a03 */
[----:B------:R-:W-:Y:S02]  /*0ce0*/  IMAD.U32 R3, RZ, RZ, UR10 ;  /* 0x0000000aff037e24 */ /* 0x000fe4000f8e00ff */
[----:B------:R-:W-:Y:S02]  /*0cf0*/  IMAD R73, R2, 0x3000, R17 ;  /* 0x0000300002497824 */ /* 0x000fe400078e0211 */
[----:B0-----:R-:W-:Y:S01]  /*0d00*/  IMAD.MOV.U32 R4, RZ, RZ, RZ ;  /* 0x000000ffff047224 */ /* 0x001fe200078e00ff */
[----:B--2---:R-:W-:-:S04]  /*0d10*/  SEL R33, R33, 0xff800000, P3 ;  /* 0xff80000021217807 */ /* 0x004fc80001800000 */
[-C--:B------:R-:W-:Y:S02]  /*0d20*/  FSETP.GEU.AND P1, PT, R27, R33.reuse, PT ;  /* 0x000000211b00720b */ /* 0x080fe40003f2e000 */
[----:B------:R-:W-:Y:S02]  /*0d30*/  FSETP.NAN.AND P0, PT, R33, R33, PT ;  /* 0x000000212100720b */ /* 0x000fe40003f08000 */
[----:B------:R-:W-:-:S09]  /*0d40*/  P2R R23, PR, RZ, 0x2 ;  /* 0x00000002ff177803 */ /* 0x000fd20000000000 */
[----:B------:R-:W-:Y:S02]  /*0d50*/  @P1 FSEL R33, R33, R27, P0 ;  /* 0x0000001b21211208 */ /* 0x000fe40000000000 */
[-C--:B------:R-:W-:Y:S02]  /*0d60*/  FSETP.GEU.AND P1, PT, R6, R7.reuse, PT ;  /* 0x000000070600720b */ /* 0x080fe40003f2e000 */
[----:B------:R-:W-:-:S11]  /*0d70*/  FSETP.NAN.AND P0, PT, R7, R7, PT ;  /* 0x000000070700720b */ /* 0x000fd60003f08000 */
[----:B------:R-:W-:Y:S02]  /*0d80*/  @P1 FSEL R7, R7, R6, P0 ;  /* 0x0000000607071208 */ /* 0x000fe40000000000 */
[----:B------:R-:W-:-:S04]  /*0d90*/  ISETP.GT.AND P0, PT, R38, RZ, PT ;  /* 0x000000ff2600720c */ /* 0x000fc80003f04270 */
[----:B------:R-:W-:-:S04]  /*0da0*/  ISETP.GT.AND P2, PT, R29, RZ, P0 ;  /* 0x000000ff1d00720c */ /* 0x000fc80000744270 */
[----:B------:R-:W-:Y:S01]  /*0db0*/  ISETP.LT.AND P2, PT, R3, 0x60, P2 ;  /* 0x000000600300780c */ /* 0x000fe20001741270 */
[----:B------:R-:W-:-:S04]  /*0dc0*/  VIADD R3, R73, UR4 ;  /* 0x0000000449037c36 */ /* 0x000fc80008000000 */
[----:B------:R-:W-:-:S08]  /*0dd0*/  IMAD.WIDE R2, R3, 0x4, R46 ;  /* 0x0000000403027825 */ /* 0x000fd000078e022e */
        /* <DEDUP_REMOVED lines=18> */
[----:B------:R-:W-:Y:S02]  /*0f00*/  IMAD.U32 R18, RZ, RZ, UR10 ;  /* 0x0000000aff127e24 */ /* 0x000fe4000f8e00ff */
[----:B------:R-:W-:-:S04]  /*0f10*/  VIADD R5, R76, UR7 ;  /* 0x000000074c057c36 */ /* 0x000fc80008000000 */
[----:B------:R-:W-:Y:S01]  /*0f20*/  IMAD.WIDE R4, R5, 0x4, R46 ;  /* 0x0000000405047825 */ /* 0x000fe200078e022e */
[----:B--2---:R-:W-:Y:S02]  /*0f30*/  SEL R13, R13, 0xff800000, P0 ;  /* 0xff8000000d0d7807 */ /* 0x004fe40000000000 */
[----:B------:R-:W-:-:S04]  /*0f40*/  ISETP.GT.AND P0, PT, R29, RZ, PT ;  /* 0x000000ff1d00720c */ /* 0x000fc80003f04270 */
[----:B------:R-:W-:-:S04]  /*0f50*/  ISETP.GT.AND P2, PT, R36, -0x1, P0 ;  /* 0xffffffff2400780c */ /* 0x000fc80000744270 */
[----:B------:R-:W-:-:S13]  /*0f60*/  ISETP.LT.AND P2, PT, R18, 0x60, P2 ;  /* 0x000000601200780c */ /* 0x000fda0001741270 */
[----:B------:R0:W2:Y:S01]  /*0f70*/  @P2 LDG.E.EL R35, desc[UR8][R4.64] ;  /* 0x0000000804232981 */ /* 0x0000a2000c2e1900 */
[----:B------:R-:W-:Y:S02]  /*0f80*/  P2R R63, PR, RZ, 0x2 ;  /* 0x00000002ff3f7803 */ /* 0x000fe40000000000 */
[----:B------:R-:W-:Y:S02]  /*0f90*/  LOP3.LUT R3, R16, 0x280, RZ, 0xfc, !PT ;  /* 0x0000028010037812 */ /* 0x000fe400078efcff */
[----:B------:R-:W-:Y:S02]  /*0fa0*/  P2R R66, PR, RZ, 0x20 ;  /* 0x00000020ff427803 */ /* 0x000fe40000000000 */
[----:B------:R-:W-:-:S04]  /*0fb0*/  LEA.HI R2, R21, R3, RZ, 0x5 ;  /* 0x0000000315027211 */ /* 0x000fc800078f28ff */
[----:B------:R-:W-:-:S04]  /*0fc0*/  SHF.R.S32.HI R2, RZ, 0x5, R2 ;  /* 0x00000005ff027819 */ /* 0x000fc80000011402 */
[----:B0-----:R-:W-:-:S04]  /*0fd0*/  LEA.HI R4, R2, R2, RZ, 0x5 ;  /* 0x0000000202047211 */ /* 0x001fc800078f28ff */
[----:B------:R-:W-:-:S05]  /*0fe0*/  LOP3.LUT R5, R4, 0xffffffe0, RZ, 0xc0, !PT ;  /* 0xffffffe004057812 */ /* 0x000fca00078ec0ff */
[C---:B------:R-:W-:Y:S01]  /*0ff0*/  IMAD.IADD R48, R2.reuse, 0x1, -R5 ;  /* 0x0000000102307824 */ /* 0x040fe200078e0a05 */
[----:B------:R-:W-:Y:S01]  /*1000*/  P2R R64, PR, RZ, 0x40 ;  /* 0x00000040ff407803 */ /* 0x000fe20000000000 */
[----:B------:R-:W-:Y:S02]  /*1010*/  IMAD.U32 R4, RZ, RZ, UR10 ;  /* 0x0000000aff047e24 */ /* 0x000fe4000f8e00ff */
[----:B------:R-:W-:-:S04]  /*1020*/  IMAD R70, R2, 0x3000, R17 ;  /* 0x0000300002467824 */ /* 0x000fc800078e0211 */
[----:B------:R-:W-:Y:S02]  /*1030*/  VIADD R5, R70, UR4 ;  /* 0x0000000446057c36 */ /* 0x000fe40008000000 */
[----:B------:R-:W-:Y:S01]  /*1040*/  IMAD.MOV.U32 R2, RZ, RZ, RZ ;  /* 0x000000ffff027224 */ /* 0x000fe200078e00ff */
        /* <DEDUP_REMOVED lines=14> */
[----:B------:R-:W-:-:S04]  /*1130*/  VIADD R19, R70, UR5 ;  /* 0x0000000546137c36 */ /* 0x000fc80008000000 */
[----:B------:R-:W-:Y:S01]  /*1140*/  IMAD.WIDE R18, R19, 0x4, R46 ;  /* 0x0000000413127825 */ /* 0x000fe200078e022e */
[----:B--2---:R-:W-:-:S03]  /*1150*/  SEL R7, R2, 0xff800000, P6 ;  /* 0xff80000002077807 */ /* 0x004fc60003000000 */
[----:B------:R-:W-:-:S05]  /*1160*/  IMAD.U32 R2, RZ, RZ, UR10 ;  /* 0x0000000aff027e24 */ /* 0x000fca000f8e00ff */
[----:B------:R-:W-:Y:S01]  /*1170*/  ISETP.LT.AND P5, PT, R2, 0x60, P5 ;  /* 0x000000600200780c */ /* 0x000fe20002fa1270 */
[----:B------:R-:W-:-:S12]  /*1180*/  IMAD.MOV.U32 R2, RZ, RZ, RZ ;  /* 0x000000ffff027224 */ /* 0x000fd800078e00ff */
[----:B------:R-:W2:Y:S01]  /*1190*/  @P5 LDG.E.EL R2, desc[UR8][R18.64] ;  /* 0x0000000812025981 */ /* 0x000ea2000c2e1900 */
[----:B------:R-:W-:Y:S01]  /*11a0*/  P2R R54, PR, RZ, 0x2 ;  /* 0x00000002ff367803 */ /* 0x000fe20000000000 */
[----:B------:R-:W-:Y:S01]  /*11b0*/  IMAD.MOV.U32 R4, RZ, RZ, RZ ;  /* 0x000000ffff047224 */ /* 0x000fe200078e00ff */
[----:B--2---:R-:W-:-:S04]  /*11c0*/  SEL R2, R2, 0xff800000, P5 ;  /* 0xff80000002027807 */ /* 0x004fc80002800000 */
[C---:B------:R-:W-:Y:S02]  /*11d0*/  FSETP.GT.AND P1, PT, R2.reuse, R7, PT ;  /* 0x000000070200720b */ /* 0x040fe40003f24000 */
[----:B------:R-:W-:-:S11]  /*11e0*/  FSETP.NAN.AND P6, PT, R2, R2, PT ;  /* 0x000000020200720b */ /* 0x000fd60003fc8000 */
[----:B------:R-:W-:Y:S01]  /*11f0*/  @!P1 FSEL R2, R2, R7, P6 ;  /* 0x0000000702029208 */ /* 0x000fe20003000000 */
[----:B------:R-:W-:-:S04]  /*1200*/  VIADD R7, R70, UR6 ;  /* 0x0000000646077c36 */ /* 0x000fc80008000000 */
[----:B------:R-:W-:-:S05]  /*1210*/  IMAD.WIDE R6, R7, 0x4, R46 ;  /* 0x0000000407067825 */ /* 0x000fca00078e022e */
[----:B------:R-:W2:Y:S01]  /*1220*/  @P5 LDG.E.EL R4, desc[UR8][R6.64] ;  /* 0x0000000806045981 */ /* 0x000ea2000c2e1900 */
[----:B------:R-:W-:Y:S01]  /*1230*/  P2R R62, PR, RZ, 0x2 ;  /* 0x00000002ff3e7803 */ /* 0x000fe20000000000 */
[----:B------:R-:W-:Y:S01]  /*1240*/  VIADD R5, R73, UR7 ;  /* 0x0000000749057c36 */ /* 0x000fe20008000000 */
[----:B--2---:R-:W-:Y:S01]  /*1250*/  SEL R27, R4, 0xff800000, P5 ;  /* 0xff800000041b7807 */ /* 0x004fe20002800000 */
[----:B------:R-:W-:Y:S01]  /*1260*/  IMAD.U32 R4, RZ, RZ, UR10 ;  /* 0x0000000aff047e24 */ /* 0x000fe2000f8e00ff */
[----:B------:R-:W-:-:S04]  /*1270*/  ISETP.GT.AND P5, PT, R38, -0x1, P0 ;  /* 0xffffffff2600780c */ /* 0x000fc800007a4270 */
[----:B------:R-:W-:Y:S01]  /*1280*/  ISETP.LT.AND P1, PT, R4, 0x60, P5 ;  /* 0x000000600400780c */ /* 0x000fe20002f21270 */
[----:B------:R-:W-:-:S12]  /*1290*/  IMAD.WIDE R4, R5, 0x4, R46 ;  /* 0x0000000405047825 */ /* 0x000fd800078e022e */
[----:B------:R-:W2:Y:S01]  /*12a0*/  @P1 LDG.E.EL R32, desc[UR8][R4.64] ;  /* 0x0000000804201981 */ /* 0x000ea2000c2e1900 */
[----:B------:R-:W-:Y:S02]  /*12b0*/  P2R R19, PR, RZ, 0x2 ;  /* 0x00000002ff137803 */ /* 0x000fe40000000000 */
[----:B------:R-:W-:Y:S02]  /*12c0*/  LOP3.LUT R7, R16, 0x300, RZ, 0xfc, !PT ;  /* 0x0000030010077812 */ /* 0x000fe400078efcff */
        /* <DEDUP_REMOVED lines=8> */
[----:B------:R-:W-:-:S04]  /*1350*/  LEA.HI R2, R21, R7, RZ, 0x5 ;  /* 0x0000000715027211 */ /* 0x000fc800078f28ff */
[----:B------:R-:W-:-:S04]  /*1360*/  SHF.R.S32.HI R2, RZ, 0x5, R2 ;  /* 0x00000005ff027819 */ /* 0x000fc80000011402 */
[----:B------:R-:W-:-:S04]  /*1370*/  LEA.HI R4, R2, R2, RZ, 0x5 ;  /* 0x0000000202047211 */ /* 0x000fc800078f28ff */
[----:B------:R-:W-:-:S05]  /*1380*/  LOP3.LUT R5, R4, 0xffffffe0, RZ, 0xc0, !PT ;  /* 0xffffffe004057812 */ /* 0x000fca00078ec0ff */
[----:B------:R-:W-:Y:S02]  /*1390*/  IMAD.IADD R90, R2, 0x1, -R5 ;  /* 0x00000001025a7824 */ /* 0x000fe400078e0a05 */
[----:B------:R-:W-:-:S03]  /*13a0*/  IMAD.U32 R4, RZ, RZ, UR10 ;  /* 0x0000000aff047e24 */ /* 0x000fc6000f8e00ff */
[----:B------:R-:W-:-:S04]  /*13b0*/  ISETP.GT.AND P5, PT, R90, RZ, PT ;  /* 0x000000ff5a00720c */ /* 0x000fc80003fa4270 */
[----:B------:R-:W-:Y:S01]  /*13c0*/  ISETP.GT.AND P6, PT, R29, RZ, P5 ;  /* 0x000000ff1d00720c */ /* 0x000fe20002fc4270 */
[----:B------:R-:W-:-:S03]  /*13d0*/  IMAD R18, R2, 0x3000, R17 ;  /* 0x0000300002127824 */ /* 0x000fc600078e0211 */
[----:B------:R-:W-:Y:S01]  /*13e0*/  ISETP.LT.AND P6, PT, R4, 0x60, P6 ;  /* 0x000000600400780c */ /* 0x000fe200037c1270 */
[----:B------:R-:W-:Y:S02]  /*13f0*/  VIADD R5, R18, UR4 ;  /* 0x0000000412057c36 */ /* 0x000fe40008000000 */
[----:B------:R-:W-:Y:S02]  /*1400*/  IMAD.MOV.U32 R2, RZ, RZ, RZ ;  /* 0x000000ffff027224 */ /* 0x000fe400078e00ff */
[----:B------:R-:W-:-:S08]  /*1410*/  IMAD.WIDE R4, R5, 0x4, R46 ;  /* 0x0000000405047825 */ /* 0x000fd000078e022e */
[----:B------:R0:W2:Y:S01]  /*1420*/  @P6 LDG.E.EL R2, desc[UR8][R4.64] ;  /* 0x0000000804026981 */ /* 0x0000a2000c2e1900 */
[----:B------:R-:W-:Y:S01]  /*1430*/  ISETP.GT.AND P5, PT, R29, -0x1, P5 ;  /* 0xffffffff1d00780c */ /* 0x000fe20002fa4270 */
[----:B------:R-:W-:-:S04]  /*1440*/  VIADD R25, R18, UR5 ;  /* 0x0000000512197c36 */ /* 0x000fc80008000000 */
[----:B------:R-:W-:-:S04]  /*1450*/  IMAD.WIDE R24, R25, 0x4, R46 ;  /* 0x0000000419187825 */ /* 0x000fc800078e022e */
[----:B0-----:R-:W-:Y:S02]  /*1460*/  VIADD R5, R18, UR6 ;  /* 0x0000000612057c36 */ /* 0x001fe40008000000 */
[----:B------:R-:W-:Y:S02]  /*1470*/  IMAD.MOV.U32 R42, RZ, RZ, RZ ;  /* 0x000000ffff2a7224 */ /* 0x000fe400078e00ff */
[----:B------:R-:W-:Y:S01]  /*1480*/  IMAD.WIDE R4, R5, 0x4, R46 ;  /* 0x0000000405047825 */ /* 0x000fe200078e022e */
[----:B--2---:R-:W-:-:S03]  /*1490*/  SEL R6, R2, 0xff800000, P6 ;  /* 0xff80000002067807 */ /* 0x004fc60003000000 */
[----:B------:R-:W-:-:S05]  /*14a0*/  IMAD.U32 R2, RZ, RZ, UR10 ;  /* 0x0000000aff027e24 */ /* 0x000fca000f8e00ff */
[----:B------:R-:W-:Y:S01]  /*14b0*/  ISETP.LT.AND P5, PT, R2, 0x60, P5 ;  /* 0x000000600200780c */ /* 0x000fe20002fa1270 */
[----:B------:R-:W-:-:S12]  /*14c0*/  IMAD.MOV.U32 R2, RZ, RZ, RZ ;  /* 0x000000ffff027224 */ /* 0x000fd800078e00ff */
[----:B------:R0:W2:Y:S04]  /*14d0*/  @P5 LDG.E.EL R2, desc[UR8][R24.64] ;  /* 0x0000000818025981 */ /* 0x0000a8000c2e1900 */
[----:B------:R-:W3:Y:S01]  /*14e0*/  @P5 LDG.E.EL R42, desc[UR8][R4.64] ;  /* 0x00000008042a5981 */ /* 0x000ee2000c2e1900 */
[----:B------:R-:W-:Y:S01]  /*14f0*/  P2R R53, PR, RZ, 0x2 ;  /* 0x00000002ff357803 */ /* 0x000fe20000000000 */
[----:B0-----:R-:W-:-:S04]  /*1500*/  VIADD R25, R70, UR7 ;  /* 0x0000000746197c36 */ /* 0x001fc80008000000 */
[----:B------:R-:W-:Y:S01]  /*1510*/  IMAD.WIDE R24, R25, 0x4, R46 ;  /* 0x0000000419187825 */ /* 0x000fe200078e022e */
[----:B--2---:R-:W-:-:S04]  /*1520*/  SEL R13, R2, 0xff800000, P5 ;  /* 0xff800000020d7807 */ /* 0x004fc80002800000 */
[C---:B------:R-:W-:Y:S01]  /*1530*/  FSETP.GT.AND P1, PT, R13.reuse, R6, PT ;  /* 0x000000060d00720b */ /* 0x040fe20003f24000 */
[----:B------:R-:W-:Y:S01]  /*1540*/  IMAD.U32 R2, RZ, RZ, UR10 ;  /* 0x0000000aff027e24 */ /* 0x000fe2000f8e00ff */
[----:B------:R-:W-:Y:S02]  /*1550*/  FSETP.NAN.AND P6, PT, R13, R13, PT ;  /* 0x0000000d0d00720b */ /* 0x000fe40003fc8000 */
[----:B---3--:R-:W-:Y:S02]  /*1560*/  SEL R42, R42, 0xff800000, P5 ;  /* 0xff8000002a2a7807 */ /* 0x008fe40002800000 */
[----:B------:R-:W-:Y:S02]  /*1570*/  ISETP.GT.AND P5, PT, R48, -0x1, P0 ;  /* 0xffffffff3000780c */ /* 0x000fe400007a4270 */
[----:B------:R-:W-:-:S05]  /*1580*/  P2R R61, PR, RZ, 0x2 ;  /* 0x00000002ff3d7803 */ /* 0x000fca0000000000 */
[----:B------:R-:W-:Y:S02]  /*1590*/  @!P1 FSEL R13, R13, R6, P6 ;  /* 0x000000060d0d9208 */ /* 0x000fe40003000000 */
[----:B------:R-:W-:Y:S01]  /*15a0*/  ISETP.LT.AND P1, PT, R2, 0x60, P5 ;  /* 0x000000600200780c */ /* 0x000fe20002f21270 */
[----:B------:R-:W-:-:S12]  /*15b0*/  IMAD.MOV.U32 R2, RZ, RZ, RZ ;  /* 0x000000ffff027224 */ /* 0x000fd800078e00ff */
[----:B------:R-:W2:Y:S01]  /*15c0*/  @P1 LDG.E.EL R2, desc[UR8][R24.64] ;  /* 0x0000000818021981 */ /* 0x000ea2000c2e1900 */
        /* <DEDUP_REMOVED lines=8> */
[----:B------:R-:W-:Y:S01]  /*1650*/  IMAD R17, R6, 0x3000, R17 ;  /* 0x0000300006117824 */ /* 0x000fe200078e0211 */
        /* <DEDUP_REMOVED lines=11> */
[----:B------:R-:W-:Y:S02]  /*1710*/  VIADD R27, R17, UR4 ;  /* 0x00000004111b7c36 */ /* 0x000fe40008000000 */
[----:B------:R-:W-:Y:S02]  /*1720*/  IMAD.MOV.U32 R5, RZ, RZ, RZ ;  /* 0x000000ffff057224 */ /* 0x000fe400078e00ff */
[----:B------:R-:W-:-:S08]  /*1730*/  IMAD.WIDE R26, R27, 0x4, R46 ;  /* 0x000000041b1a7825 */ /* 0x000fd000078e022e */
        /* <DEDUP_REMOVED lines=18> */
[----:B------:R-:W-:Y:S02]  /*1860*/  VIADD R25, R18, UR7 ;  /* 0x0000000712197c36 */ /* 0x000fe40008000000 */
[----:B------:R-:W-:Y:S02]  /*1870*/  IMAD.MOV.U32 R71, RZ, RZ, RZ ;  /* 0x000000ffff477224 */ /* 0x000fe400078e00ff */
[----:B------:R-:W-:Y:S01]  /*1880*/  IMAD.WIDE R24, R25, 0x4, R46 ;  /* 0x0000000419187825 */ /* 0x000fe200078e022e */
[----:B--2---:R-:W-:-:S03]  /*1890*/  SEL R50, R6, 0xff800000, P5 ;  /* 0xff80000006327807 */ /* 0x004fc60002800000 */
[----:B------:R-:W-:Y:S01]  /*18a0*/  IMAD.U32 R6, RZ, RZ, UR10 ;  /* 0x0000000aff067e24 */ /* 0x000fe2000f8e00ff */
[----:B------:R-:W-:-:S04]  /*18b0*/  ISETP.GT.AND P5, PT, R90, -0x1, P0 ;  /* 0xffffffff5a00780c */ /* 0x000fc800007a4270 */
[----:B------:R-:W-:-:S13]  /*18c0*/  ISETP.LT.AND P6, PT, R6, 0x60, P5 ;  /* 0x000000600600780c */ /* 0x000fda0002fc1270 */
[----:B------:R0:W2:Y:S01]  /*18d0*/  @P6 LDG.E.EL R71, desc[UR8][R24.64] ;  /* 0x0000000818476981 */ /* 0x0000a2000c2e1900 */
[----:B------:R-:W-:Y:S02]  /*18e0*/  P2R R69, PR, RZ, 0x40 ;  /* 0x00000040ff457803 */ /* 0x000fe40000000000 */
[----:B------:R-:W-:Y:S01]  /*18f0*/  ISETP.GT.AND P0, PT, R88, -0x1, P0 ;  /* 0xffffffff5800780c */ /* 0x000fe20000704270 */
[----:B0-----:R-:W-:-:S04]  /*1900*/  VIADD R25, R17, UR7 ;  /* 0x0000000711197c36 */ /* 0x001fc80008000000 */
[----:B------:R-:W-:Y:S01]  /*1910*/  IMAD.WIDE R24, R25, 0x4, R46 ;  /* 0x0000000419187825 */ /* 0x000fe200078e022e */
[----:B--2---:R-:W-:-:S04]  /*1920*/  SEL R71, R71, 0xff800000, P6 ;  /* 0xff80000047477807 */ /* 0x004fc80003000000 */
[-C--:B------:R-:W-:Y:S02]  /*1930*/  FSETP.GEU.AND P6, PT, R42, R71.reuse, PT ;  /* 0x000000472a00720b */ /* 0x080fe40003fce000 */
[----:B------:R-:W-:Y:S02]  /*1940*/  FSETP.NAN.AND P5, PT, R71, R71, PT ;  /* 0x000000474700720b */ /* 0x000fe40003fa8000 */
[----:B------:R-:W-:-:S09]  /*1950*/  P2R R6, PR, RZ, 0x40 ;  /* 0x00000040ff067803 */ /* 0x000fd20000000000 */
[----:B------:R-:W-:Y:S02]  /*1960*/  @P6 FSEL R71, R71, R42, P5 ;  /* 0x0000002a47476208 */ /* 0x000fe40002800000 */
[-C--:B------:R-:W-:Y:S02]  /*1970*/  FSETP.GEU.AND P6, PT, R5, R50.reuse, PT ;  /* 0x000000320500720b */ /* 0x080fe40003fce000 */
[----:B------:R-:W-:Y:S02]  /*1980*/  FSETP.NAN.AND P5, PT, R50, R50, PT ;  /* 0x000000323200720b */ /* 0x000fe40003fa8000 */
[----:B------:R-:W-:-:S09]  /*1990*/  P2R R45, PR, RZ, 0x40 ;  /* 0x00000040ff2d7803 */ /* 0x000fd20000000000 */
[----:B------:R-:W-:Y:S01]  /*19a0*/  @P6 FSEL R50, R50, R5, P5 ;  /* 0x0000000532326208 */ /* 0x000fe20002800000 */
[----:B------:R-:W-:-:S05]  /*19b0*/  IMAD.U32 R5, RZ, RZ, UR10 ;  /* 0x0000000aff057e24 */ /* 0x000fca000f8e00ff */
[----:B------:R-:W-:Y:S01]  /*19c0*/  ISETP.LT.AND P6, PT, R5, 0x60, P0 ;  /* 0x000000600500780c */ /* 0x000fe200007c1270 */
[----:B------:R-:W-:-:S12]  /*19d0*/  IMAD.MOV.U32 R5, RZ, RZ, RZ ;  /* 0x000000ffff057224 */ /* 0x000fd800078e00ff */
[----:B------:R0:W2:Y:S01]  /*19e0*/  @P6 LDG.E.EL R5, desc[UR8][R24.64] ;  /* 0x0000000818056981 */ /* 0x0000a2000c2e1900 */
[----:B------:R-:W-:Y:S01]  /*19f0*/  UISETP.GE.AND UP0, UPT, UR10, 0x60, UPT ;  /* 0x000000600a00788c */ /* 0x000fe2000bf06270 */
[----:B------:R-:W-:Y:S01]  /*1a00*/  LOP3.LUT R36, R36, R29, RZ, 0xfc, !PT ;  /* 0x0000001d24247212 */ /* 0x000fe200078efcff */
[----:B------:R-:W-:Y:S01]  /*1a10*/  VIADD R27, R76, UR10 ;  /* 0x0000000a4c1b7c36 */ /* 0x000fe20008000000 */
[----:B------:R-:W-:Y:S02]  /*1a20*/  P2R R60, PR, RZ, 0x2 ;  /* 0x00000002ff3c7803 */ /* 0x000fe40000000000 */
[----:B------:R-:W-:Y:S01]  /*1a30*/  ISETP.NE.AND P1, PT, R11, RZ, PT ;  /* 0x000000ff0b00720c */ /* 0x000fe20003f25270 */
[----:B------:R-:W-:Y:S02]  /*1a40*/  IMAD.MOV.U32 R11, RZ, RZ, RZ ;  /* 0x000000ffff0b7224 */ /* 0x000fe400078e00ff */
[----:B------:R-:W-:Y:S01]  /*1a50*/  IMAD.WIDE R26, R27, 0x4, R46 ;  /* 0x000000041b1a7825 */ /* 0x000fe200078e022e */
[----:B------:R-:W-:-:S03]  /*1a60*/  UIADD3 UR4, UR10, 0x60, URZ ;  /* 0x000000600a047890 */ /* 0x000fc6000fffe03f */
[----:B------:R-:W-:-:S03]  /*1a70*/  IMAD.MOV.U32 R41, RZ, RZ, RZ ;  /* 0x000000ffff297224 */ /* 0x000fc600078e00ff */
[----:B0-----:R-:W-:-:S04]  /*1a80*/  VIADD R25, R76, UR4 ;  /* 0x000000044c197c36 */ /* 0x001fc80008000000 */
[----:B------:R-:W-:Y:S01]  /*1a90*/  IMAD.WIDE R24, R25, 0x4, R46 ;  /* 0x0000000419187825 */ /* 0x000fe200078e022e */
[----:B--2---:R-:W-:-:S04]  /*1aa0*/  SEL R5, R5, 0xff800000, P6 ;  /* 0xff80000005057807 */ /* 0x004fc80003000000 */
[-C--:B------:R-:W-:Y:S02]  /*1ab0*/  FSETP.GEU.AND P5, PT, R50, R5.reuse, PT ;  /* 0x000000053200720b */ /* 0x080fe40003fae000 */
[----:B------:R-:W-:Y:S02]  /*1ac0*/  FSETP.NAN.AND P0, PT, R5, R5, PT ;  /* 0x000000050500720b */ /* 0x000fe40003f08000 */
[----:B------:R-:W-:-:S09]  /*1ad0*/  P2R R13, PR, RZ, 0x20 ;  /* 0x00000020ff0d7803 */ /* 0x000fd20000000000 */
[----:B------:R-:W-:Y:S02]  /*1ae0*/  @P5 FSEL R5, R5, R50, P0 ;  /* 0x0000003205055208 */ /* 0x000fe40000000000 */
[----:B------:R-:W-:-:S04]  /*1af0*/  PLOP3.LUT P0, PT, PT, PT, UP0, 0x40, 0x0 ;  /* 0x000000000000781c */ /* 0x000fc80003f0e808 */
[----:B------:R-:W-:-:S13]  /*1b00*/  ISETP.GT.AND P5, PT, R36, -0x1, P0 ;  /* 0xffffffff2400780c */ /* 0x000fda00007a4270 */
[----:B------:R0:W2:Y:S04]  /*1b10*/  @P5 LDG.E.EL R11, desc[UR8][R26.64] ;  /* 0x000000081a0b5981 */ /* 0x0000a8000c2e1900 */
[----:B------:R-:W3:Y:S01]  /*1b20*/  @P5 LDG.E.EL R41, desc[UR8][R24.64] ;  /* 0x0000000818295981 */ /* 0x000ee2000c2e1900 */
[----:B------:R-:W-:Y:S02]  /*1b30*/  P2R R86, PR, RZ, 0x40 ;  /* 0x00000040ff567803 */ /* 0x000fe40000000000 */
[----:B------:R-:W-:Y:S02]  /*1b40*/  P2R R37, PR, RZ, 0x20 ;  /* 0x00000020ff257803 */ /* 0x000fe40000000000 */
[----:B------:R-:W-:Y:S01]  /*1b50*/  LOP3.LUT R9, R28, R9, RZ, 0xfc, !PT ;  /* 0x000000091c097212 */ /* 0x000fe200078efcff */
[----:B0-----:R-:W-:-:S04]  /*1b60*/  VIADD R27, R77, UR10 ;  /* 0x0000000a4d1b7c36 */ /* 0x001fc80008000000 */
[----:B------:R-:W-:Y:S01]  /*1b70*/  IMAD.WIDE R26, R27, 0x4, R46 ;  /* 0x000000041b1a7825 */ /* 0x000fe200078e022e */
[----:B--2---:R-:W-:-:S04]  /*1b80*/  SEL R42, R11, 0xff800000, P5 ;  /* 0xff8000000b2a7807 */ /* 0x004fc80002800000 */
[-C--:B------:R-:W-:Y:S02]  /*1b90*/  FSETP.GEU.AND P6, PT, R35, R42.reuse, PT ;  /* 0x0000002a2300720b */ /* 0x080fe40003fce000 */
[----:B------:R-:W-:Y:S02]  /*1ba0*/  FSETP.NAN.AND P0, PT, R42, R42, PT ;  /* 0x0000002a2a00720b */ /* 0x000fe40003f08000 */
[----:B---3--:R-:W-:-:S09]  /*1bb0*/  SEL R41, R41, 0xff800000, P5 ;  /* 0xff80000029297807 */ /* 0x008fd20002800000 */
[----:B------:R-:W-:-:S04]  /*1bc0*/  @P6 FSEL R42, R42, R35, P0 ;  /* 0x000000232a2a6208 */ /* 0x000fc80000000000 */
[-C--:B------:R-:W-:Y:S02]  /*1bd0*/  FSETP.GEU.AND P5, PT, R42, R41.reuse, PT ;  /* 0x000000292a00720b */ /* 0x080fe40003fae000 */
[----:B------:R-:W-:-:S11]  /*1be0*/  FSETP.NAN.AND P0, PT, R41, R41, PT ;  /* 0x000000292900720b */ /* 0x000fd60003f08000 */
[----:B------:R-:W-:Y:S02]  /*1bf0*/  @P5 FSEL R41, R41, R42, P0 ;  /* 0x0000002a29295208 */ /* 0x000fe40000000000 */
[----:B------:R-:W-:-:S04]  /*1c00*/  PLOP3.LUT P0, PT, PT, PT, UP0, 0x40, 0x0 ;  /* 0x000000000000781c */ /* 0x000fc80003f0e808 */
[----:B------:R-:W-:Y:S01]  /*1c10*/  ISETP.GT.AND P0, PT, R9, -0x1, P0 ;  /* 0xffffffff0900780c */ /* 0x000fe20000704270 */
[----:B------:R-:W-:-:S12]  /*1c20*/  IMAD.MOV.U32 R9, RZ, RZ, RZ ;  /* 0x000000ffff097224 */ /* 0x000fd800078e00ff */
[----:B------:R0:W2:Y:S01]  /*1c30*/  @P0 LDG.E.EL R9, desc[UR8][R26.64] ;  /* 0x000000081a090981 */ /* 0x0000a2000c2e1900 */
[----:B------:R-:W-:Y:S01]  /*1c40*/  P2R R11, PR, RZ, 0x40 ;  /* 0x00000040ff0b7803 */ /* 0x000fe20000000000 */
[----:B------:R-:W-:Y:S01]  /*1c50*/  UIADD3 UR5, UR10, 0x17a0, URZ ;  /* 0x000017a00a057890 */ /* 0x000fe2000fffe03f */
[----:B------:R-:W-:Y:S01]  /*1c60*/  P2R R36, PR, RZ, 0x20 ;  /* 0x00000020ff247803 */ /* 0x000fe20000000000 */
[----:B------:R-:W-:Y:S01]  /*1c70*/  VIADD R25, R77, UR4 ;  /* 0x000000044d197c36 */ /* 0x000fe20008000000 */
[----:B------:R-:W-:-:S03]  /*1c80*/  CS2R R74, SRZ ;  /* 0x00000000004a7805 */ /* 0x000fc6000001ff00 */
[----:B------:R-:W-:-:S04]  /*1c90*/  IMAD.WIDE R24, R25, 0x4, R46 ;  /* 0x0000000419187825 */ /* 0x000fc800078e022e */
[----:B0-----:R-:W-:-:S04]  /*1ca0*/  VIADD R27, R76, UR5 ;  /* 0x000000054c1b7c36 */ /* 0x001fc80008000000 */
[----:B------:R-:W-:-:S05]  /*1cb0*/  IMAD.WIDE R26, R27, 0x4, R46 ;  /* 0x000000041b1a7825 */ /* 0x000fca00078e022e */
[----:B------:R-:W3:Y:S01]  /*1cc0*/  @P2 LDG.E.EL R74, desc[UR8][R26.64] ;  /* 0x000000081a4a2981 */ /* 0x000ee2000c2e1900 */
[----:B------:R-:W-:Y:S01]  /*1cd0*/  IMAD.MOV.U32 R78, RZ, RZ, RZ ;  /* 0x000000ffff4e7224 */ /* 0x000fe200078e00ff */
[----:B--2---:R-:W-:-:S04]  /*1ce0*/  SEL R51, R9, 0xff800000, P0 ;  /* 0xff80000009337807 */ /* 0x004fc80000000000 */
[-C--:B------:R-:W-:Y:S02]  /*1cf0*/  FSETP.GEU.AND P6, PT, R0, R51.reuse, PT ;  /* 0x000000330000720b */ /* 0x080fe40003fce000 */
[----:B------:R-:W-:-:S11]  /*1d00*/  FSETP.NAN.AND P5, PT, R51, R51, PT ;  /* 0x000000333300720b */ /* 0x000fd60003fa8000 */
[----:B------:R-:W-:Y:S01]  /*1d10*/  @P6 FSEL R51, R51, R0, P5 ;  /* 0x0000000033336208 */ /* 0x000fe20002800000 */
[----:B------:R-:W-:-:S06]  /*1d20*/  IMAD.MOV.U32 R0, RZ, RZ, RZ ;  /* 0x000000ffff007224 */ /* 0x000fcc00078e00ff */
[----:B------:R0:W2:Y:S02]  /*1d30*/  @P0 LDG.E.EL R0, desc[UR8][R24.64] ;  /* 0x0000000818000981 */ /* 0x0000a4000c2e1900 */
[----:B0-----:R-:W-:-:S04]  /*1d40*/  VIADD R25, R77, UR5 ;  /* 0x000000054d197c36 */ /* 0x001fc80008000000 */
[----:B------:R-:W-:-:S05]  /*1d50*/  IMAD.WIDE R24, R25, 0x4, R46 ;  /* 0x0000000419187825 */ /* 0x000fca00078e022e */
[----:B------:R0:W4:Y:S01]  /*1d60*/  @P1 LDG.E.EL R78, desc[UR8][R24.64] ;  /* 0x00000008184e1981 */ /* 0x000122000c2e1900 */
[----:B------:R-:W-:Y:S02]  /*1d70*/  P2R R9, PR, RZ, 0x40 ;  /* 0x00000040ff097803 */ /* 0x000fe40000000000 */
[----:B---3--:R-:W-:Y:S02]  /*1d80*/  SEL R74, R74, 0xff800000, P2 ;  /* 0xff8000004a4a7807 */ /* 0x008fe40001000000 */
[----:B------:R-:W-:Y:S01]  /*1d90*/  LOP3.LUT R30, R31, R30, RZ, 0xfc, !PT ;  /* 0x0000001e1f1e7212 */ /* 0x000fe200078efcff */
[----:B------:R-:W-:Y:S02]  /*1da0*/  VIADD R31, R83, UR10 ;  /* 0x0000000a531f7c36 */ /* 0x000fe40008000000 */
[----:B0-----:R-:W-:Y:S01]  /*1db0*/  IMAD.MOV.U32 R24, RZ, RZ, RZ ;  /* 0x000000ffff187224 */ /* 0x001fe200078e00ff */
[----:B--2---:R-:W-:Y:S02]  /*1dc0*/  SEL R42, R0, 0xff800000, P0 ;  /* 0xff800000002a7807 */ /* 0x004fe40000000000 */
[----:B------:R-:W-:-:S02]  /*1dd0*/  P2R R0, PR, RZ, 0x1 ;  /* 0x00000001ff007803 */ /* 0x000fc40000000000 */
[----:B------:R-:W-:Y:S02]  /*1de0*/  FSETP.GEU.AND P6, PT, R51, R42, PT ;  /* 0x0000002a3300720b */ /* 0x000fe40003fce000 */
[----:B------:R-:W-:Y:S02]  /*1df0*/  FSETP.GEU.AND P0, PT, R41, R74, PT ;  /* 0x0000004a2900720b */ /* 0x000fe40003f0e000 */
[----:B------:R-:W-:Y:S02]  /*1e00*/  FSETP.NAN.AND P5, PT, R42, R42, PT ;  /* 0x0000002a2a00720b */ /* 0x000fe40003fa8000 */
[----:B------:R-:W-:-:S07]  /*1e10*/  P2R R28, PR, RZ, 0x1 ;  /* 0x00000001ff1c7803 */ /* 0x000fce0000000000 */
[----:B------:R-:W-:Y:S02]  /*1e20*/  @P6 FSEL R42, R42, R51, P5 ;  /* 0x000000332a2a6208 */ /* 0x000fe40002800000 */
[----:B----4-:R-:W-:Y:S02]  /*1e30*/  SEL R78, R78, 0xff800000, P1 ;  /* 0xff8000004e4e7807 */ /* 0x010fe40000800000 */
[----:B------:R-:W-:-:S04]  /*1e40*/  FSETP.NAN.AND P1, PT, R74, R74, PT ;  /* 0x0000004a4a00720b */ /* 0x000fc80003f28000 */
[----:B------:R-:W-:Y:S02]  /*1e50*/  @P0 FSEL R74, R74, R41, P1 ;  /* 0x000000294a4a0208 */ /* 0x000fe40000800000 */
[-C--:B------:R-:W-:Y:S02]  /*1e60*/  FSETP.GEU.AND P0, PT, R42, R78.reuse, PT ;  /* 0x0000004e2a00720b */ /* 0x080fe40003f0e000 */
[----:B------:R-:W-:-:S11]  /*1e70*/  FSETP.NAN.AND P1, PT, R78, R78, PT ;  /* 0x0000004e4e00720b */ /* 0x000fd60003f28000 */
[----:B------:R-:W-:Y:S02]  /*1e80*/  @P0 FSEL R78, R78, R42, P1 ;  /* 0x0000002a4e4e0208 */ /* 0x000fe40000800000 */
[----:B------:R-:W-:-:S04]  /*1e90*/  PLOP3.LUT P1, PT, PT, PT, UP0, 0x40, 0x0 ;  /* 0x000000000000781c */ /* 0x000fc80003f2e808 */
[----:B------:R-:W-:Y:S01]  /*1ea0*/  ISETP.GT.AND P1, PT, R30, -0x1, P1 ;  /* 0xffffffff1e00780c */ /* 0x000fe20000f24270 */
[----:B------:R-:W-:-:S12]  /*1eb0*/  IMAD.WIDE R30, R31, 0x4, R46 ;  /* 0x000000041f1e7825 */ /* 0x000fd800078e022e */
[----:B------:R-:W2:Y:S01]  /*1ec0*/  @P1 LDG.E.EL R24, desc[UR8][R30.64] ;  /* 0x000000081e181981 */ /* 0x000ea2000c2e1900 */
[----:B------:R-:W-:Y:S02]  /*1ed0*/  VIADD R25, R83, UR4 ;  /* 0x0000000453197c36 */ /* 0x000fe40008000000 */
[----:B------:R-:W-:Y:S01]  /*1ee0*/  IMAD.MOV.U32 R50, RZ, RZ, RZ ;  /* 0x000000ffff327224 */ /* 0x000fe200078e00ff */
[----:B------:R-:W-:Y:S02]  /*1ef0*/  P2R R27, PR, RZ, 0x1 ;  /* 0x00000001ff1b7803 */ /* 0x000fe40000000000 */
[----:B--2---:R-:W-:Y:S01]  /*1f00*/  SEL R41, R24, 0xff800000, P1 ;  /* 0xff80000018297807 */ /* 0x004fe20000800000 */
[----:B------:R-:W-:-:S05]  /*1f10*/  IMAD.WIDE R24, R25, 0x4, R46 ;  /* 0x0000000419187825 */ /* 0x000fca00078e022e */
[----:B------:R-:W2:Y:S01]  /*1f20*/  @P1 LDG.E.EL R50, desc[UR8][R24.64] ;  /* 0x0000000818321981 */ /* 0x000ea2000c2e1900 */
[-C--:B------:R-:W-:Y:S02]  /*1f30*/  FSETP.GEU.AND P0, PT, R34, R41.reuse, PT ;  /* 0x000000292200720b */ /* 0x080fe40003f0e000 */
[----:B------:R-:W-:Y:S02]  /*1f40*/  FSETP.NAN.AND P2, PT, R41, R41, PT ;  /* 0x000000292900720b */ /* 0x000fe40003f48000 */
[----:B------:R-:W-:-:S09]  /*1f50*/  P2R R42, PR, RZ, 0x1 ;  /* 0x00000001ff2a7803 */ /* 0x000fd20000000000 */
[----:B------:R-:W-:Y:S02]  /*1f60*/  @P0 FSEL R41, R41, R34, P2 ;  /* 0x0000002229290208 */ /* 0x000fe40001000000 */
[----:B------:R-:W-:Y:S01]  /*1f70*/  LOP3.LUT R39, R39, R40, RZ, 0xfc, !PT ;  /* 0x0000002827277212 */ /* 0x000fe200078efcff */
[----:B------:R-:W-:Y:S02]  /*1f80*/  VIADD R31, R80, UR10 ;  /* 0x0000000a501f7c36 */ /* 0x000fe40008000000 */
[----:B------:R-:W-:Y:S02]  /*1f90*/  IMAD.MOV.U32 R26, RZ, RZ, RZ ;  /* 0x000000ffff1a7224 */ /* 0x000fe400078e00ff */
[----:B------:R-:W-:Y:S01]  /*1fa0*/  IMAD.WIDE R30, R31, 0x4, R46 ;  /* 0x000000041f1e7825 */ /* 0x000fe200078e022e */
[----:B--2---:R-:W-:-:S04]  /*1fb0*/  SEL R50, R50, 0xff800000, P1 ;  /* 0xff80000032327807 */ /* 0x004fc80000800000 */
[-C--:B------:R-:W-:Y:S02]  /*1fc0*/  FSETP.GEU.AND P0, PT, R41, R50.reuse, PT ;  /* 0x000000322900720b */ /* 0x080fe40003f0e000 */
[----:B------:R-:W-:-:S11]  /*1fd0*/  FSETP.NAN.AND P2, PT, R50, R50, PT ;  /* 0x000000323200720b */ /* 0x000fd60003f48000 */
[----:B------:R-:W-:Y:S02]  /*1fe0*/  @P0 FSEL R50, R50, R41, P2 ;  /* 0x0000002932320208 */ /* 0x000fe40001000000 */
[----:B------:R-:W-:-:S04]  /*1ff0*/  PLOP3.LUT P2, PT, PT, PT, UP0, 0x40, 0x0 ;  /* 0x000000000000781c */ /* 0x000fc80003f4e808 */
[----:B------:R-:W-:-:S13]  /*2000*/  ISETP.GT.AND P2, PT, R39, -0x1, P2 ;  /* 0xffffffff2700780c */ /* 0x000fda0001744270 */
[----:B------:R0:W2:Y:S01]  /*2010*/  @P2 LDG.E.EL R26, desc[UR8][R30.64] ;  /* 0x000000081e1a2981 */ /* 0x0000a2000c2e1900 */
[----:B------:R-:W-:Y:S01]  /*2020*/  P2R R34, PR, RZ, 0x1 ;  /* 0x00000001ff227803 */ /* 0x000fe20000000000 */
[----:B------:R-:W-:-:S04]  /*2030*/  VIADD R25, R80, UR4 ;  /* 0x0000000450197c36 */ /* 0x000fc80008000000 */
[----:B------:R-:W-:Y:S01]  /*2040*/  IMAD.WIDE R24, R25, 0x4, R46 ;  /* 0x0000000419187825 */ /* 0x000fe200078e022e */
[----:B------:R-:W-:-:S03]  /*2050*/  CS2R R84, SRZ ;  /* 0x0000000000547805 */ /* 0x000fc6000001ff00 */
[----:B0-----:R-:W-:-:S04]  /*2060*/  VIADD R31, R83, UR5 ;  /* 0x00000005531f7c36 */ /* 0x001fc80008000000 */
[----:B------:R-:W-:-:S05]  /*2070*/  IMAD.WIDE R30, R31, 0x4, R46 ;  /* 0x000000041f1e7825 */ /* 0x000fca00078e022e */
[----:B------:R-:W3:Y:S01]  /*2080*/  @P4 LDG.E.EL R85, desc[UR8][R30.64] ;  /* 0x000000081e554981 */ /* 0x000ee2000c2e1900 */
[----:B------:R-:W-:Y:S01]  /*2090*/  VIADD R51, R80, UR5 ;  /* 0x0000000550337c36 */ /* 0x000fe20008000000 */
[----:B--2---:R-:W-:-:S04]  /*20a0*/  SEL R26, R26, 0xff800000, P2 ;  /* 0xff8000001a1a7807 */ /* 0x004fc80001000000 */
[-C--:B------:R-:W-:Y:S02]  /*20b0*/  FSETP.GEU.AND P0, PT, R33, R26.reuse, PT ;  /* 0x0000001a2100720b */ /* 0x080fe40003f0e000 */
[----:B------:R-:W-:-:S11]  /*20c0*/  FSETP.NAN.AND P5, PT, R26, R26, PT ;  /* 0x0000001a1a00720b */ /* 0x000fd60003fa8000 */
[----:B------:R-:W-:Y:S01]  /*20d0*/  @P0 FSEL R26, R26, R33, P5 ;  /* 0x000000211a1a0208 */ /* 0x000fe20002800000 */
[----:B------:R-:W-:-:S06]  /*20e0*/  IMAD.MOV.U32 R33, RZ, RZ, RZ ;  /* 0x000000ffff217224 */ /* 0x000fcc00078e00ff */
[----:B------:R0:W2:Y:S02]  /*20f0*/  @P2 LDG.E.EL R33, desc[UR8][R24.64] ;  /* 0x0000000818212981 */ /* 0x0000a4000c2e1900 */
[----:B0-----:R-:W-:-:S05]  /*2100*/  IMAD.WIDE R24, R51, 0x4, R46 ;  /* 0x0000000433187825 */ /* 0x001fca00078e022e */
[----:B------:R0:W4:Y:S01]  /*2110*/  @P3 LDG.E.EL R84, desc[UR8][R24.64] ;  /* 0x0000000818543981 */ /* 0x000122000c2e1900 */
[----:B------:R-:W-:Y:S02]  /*2120*/  P2R R41, PR, RZ, 0x1 ;  /* 0x00000001ff297803 */ /* 0x000fe40000000000 */
[----:B---3--:R-:W-:Y:S02]  /*2130*/  SEL R85, R85, 0xff800000, P4 ;  /* 0xff80000055557807 */ /* 0x008fe40002000000 */
[----:B------:R-:W-:Y:S01]  /*2140*/  LOP3.LUT R38, R38, R29, RZ, 0xfc, !PT ;  /* 0x0000001d26267212 */ /* 0x000fe200078efcff */
[----:B0-----:R-:W-:Y:S02]  /*2150*/  IMAD.MOV.U32 R24, RZ, RZ, RZ ;  /* 0x000000ffff187224 */ /* 0x001fe400078e00ff */
[----:B------:R-:W-:Y:S02]  /*2160*/  VIADD R31, R73, UR4 ;  /* 0x00000004491f7c36 */ /* 0x000fe40008000000 */
[----:B------:R-:W-:-:S02]  /*2170*/  IMAD.MOV.U32 R92, RZ, RZ, RZ ;  /* 0x000000ffff5c7224 */ /* 0x000fc400078e00ff */
[----:B------:R-:W-:Y:S01]  /*2180*/  IMAD.WIDE R30, R31, 0x4, R46 ;  /* 0x000000041f1e7825 */ /* 0x000fe200078e022e */
[----:B--2---:R-:W-:-:S04]  /*2190*/  SEL R39, R33, 0xff800000, P2 ;  /* 0xff80000021277807 */ /* 0x004fc80001000000 */
[-C--:B------:R-:W-:Y:S02]  /*21a0*/  FSETP.GEU.AND P0, PT, R26, R39.reuse, PT ;  /* 0x000000271a00720b */ /* 0x080fe40003f0e000 */
[----:B------:R-:W-:Y:S02]  /*21b0*/  FSETP.NAN.AND P5, PT, R39, R39, PT ;  /* 0x000000272700720b */ /* 0x000fe40003fa8000 */
[----:B------:R-:W-:-:S09]  /*21c0*/  P2R R33, PR, RZ, 0x1 ;  /* 0x00000001ff217803 */ /* 0x000fd20000000000 */
[----:B------:R-:W-:Y:S02]  /*21d0*/  @P0 FSEL R39, R39, R26, P5 ;  /* 0x0000001a27270208 */ /* 0x000fe40002800000 */
[-C--:B------:R-:W-:Y:S02]  /*21e0*/  FSETP.GEU.AND P0, PT, R50, R85.reuse, PT ;  /* 0x000000553200720b */ /* 0x080fe40003f0e000 */
[----:B----4-:R-:W-:Y:S02]  /*21f0*/  SEL R84, R84, 0xff800000, P3 ;  /* 0xff80000054547807 */ /* 0x010fe40001800000 */
[----:B------:R-:W-:Y:S02]  /*2200*/  FSETP.NAN.AND P3, PT, R85, R85, PT ;  /* 0x000000555500720b */ /* 0x000fe40003f68000 */
[----:B------:R-:W-:-:S07]  /*2210*/  P2R R26, PR, RZ, 0x1 ;  /* 0x00000001ff1a7803 */ /* 0x000fce0000000000 */
[----:B------:R-:W-:Y:S02]  /*2220*/  @P0 FSEL R85, R85, R50, P3 ;  /* 0x0000003255550208 */ /* 0x000fe40001800000 */
[-C--:B------:R-:W-:Y:S02]  /*2230*/  FSETP.GEU.AND P0, PT, R39, R84.reuse, PT ;  /* 0x000000542700720b */ /* 0x080fe40003f0e000 */
[----:B------:R-:W-:-:S11]  /*2240*/  FSETP.NAN.AND P3, PT, R84, R84, PT ;  /* 0x000000545400720b */ /* 0x000fd60003f68000 */
[----:B------:R-:W-:Y:S02]  /*2250*/  @P0 FSEL R84, R84, R39, P3 ;  /* 0x0000002754540208 */ /* 0x000fe40001800000 */
[----:B------:R-:W-:-:S04]  /*2260*/  PLOP3.LUT P3, PT, PT, PT, UP0, 0x40, 0x0 ;  /* 0x000000000000781c */ /* 0x000fc80003f6e808 */
[----:B------:R-:W-:Y:S01]  /*2270*/  ISETP.GT.AND P3, PT, R38, -0x1, P3 ;  /* 0xffffffff2600780c */ /* 0x000fe20001f64270 */
[----:B------:R-:W-:-:S04]  /*2280*/  VIADD R39, R73, UR10 ;  /* 0x0000000a49277c36 */ /* 0x000fc80008000000 */
[----:B------:R-:W-:-:S08]  /*2290*/  IMAD.WIDE R38, R39, 0x4, R46 ;  /* 0x0000000427267825 */ /* 0x000fd000078e022e */
        /* <DEDUP_REMOVED lines=16> */
[----:B------:R-:W-:Y:S02]  /*23a0*/  ISETP.GT.AND P4, PT, R48, -0x1, P4 ;  /* 0xffffffff3000780c */ /* 0x000fe40002784270 */
[----:B------:R-:W-:Y:S02]  /*23b0*/  P2R R40, PR, RZ, 0x1 ;  /* 0x00000001ff287803 */ /* 0x000fe40000000000 */
[----:B------:R-:W-:Y:S01]  /*23c0*/  ISETP.NE.AND P0, PT, R19, RZ, PT ;  /* 0x000000ff1300720c */ /* 0x000fe20003f05270 */
[----:B------:R-:W-:-:S08]  /*23d0*/  IMAD.MOV.U32 R19, RZ, RZ, RZ ;  /* 0x000000ffff137224 */ /* 0x000fd000078e00ff */
[----:B------:R-:W2:Y:S01]  /*23e0*/  @P4 LDG.E.EL R19, desc[UR8][R38.64] ;  /* 0x0000000826134981 */ /* 0x000ea2000c2e1900 */
[----:B------:R-:W-:Y:S02]  /*23f0*/  P2R R35, PR, RZ, 0x40 ;  /* 0x00000040ff237803 */ /* 0x000fe40000000000 */
[----:B------:R-:W-:Y:S02]  /*2400*/  ISETP.NE.AND P6, PT, R49, RZ, PT ;  /* 0x000000ff3100720c */ /* 0x000fe40003fc5270 */
[----:B------:R-:W-:Y:S01]  /*2410*/  P2R R32, PR, RZ, 0x2 ;  /* 0x00000002ff207803 */ /* 0x000fe20000000000 */
[----:B------:R-:W-:-:S04]  /*2420*/  VIADD R31, R70, UR4 ;  /* 0x00000004461f7c36 */ /* 0x000fc80008000000 */
[----:B------:R-:W-:Y:S01]  /*2430*/  IMAD.WIDE R30, R31, 0x4, R46 ;  /* 0x000000041f1e7825 */ /* 0x000fe200078e022e */
[----:B--2---:R-:W-:-:S04]  /*2440*/  SEL R49, R19, 0xff800000, P4 ;  /* 0xff80000013317807 */ /* 0x004fc80002000000 */
[-C--:B------:R-:W-:Y:S02]  /*2450*/  FSETP.GEU.AND P1, PT, R2, R49.reuse, PT ;  /* 0x000000310200720b */ /* 0x080fe40003f2e000 */
[----:B------:R-:W-:-:S11]  /*2460*/  FSETP.NAN.AND P5, PT, R49, R49, PT ;  /* 0x000000313100720b */ /* 0x000fd60003fa8000 */
[----:B------:R-:W-:Y:S01]  /*2470*/  @P1 FSEL R49, R49, R2, P5 ;  /* 0x0000000231311208 */ /* 0x000fe20002800000 */
[----:B------:R-:W-:-:S06]  /*2480*/  IMAD.MOV.U32 R2, RZ, RZ, RZ ;  /* 0x000000ffff027224 */ /* 0x000fcc00078e00ff */
[----:B------:R-:W2:Y:S01]  /*2490*/  @P4 LDG.E.EL R2, desc[UR8][R30.64] ;  /* 0x000000081e024981 */ /* 0x000ea2000c2e1900 */
[----:B------:R-:W-:Y:S01]  /*24a0*/  P2R R39, PR, RZ, 0x2 ;  /* 0x00000002ff277803 */ /* 0x000fe20000000000 */
[----:B------:R-:W-:-:S04]  /*24b0*/  VIADD R51, R73, UR5 ;  /* 0x0000000549337c36 */ /* 0x000fc80008000000 */
[----:B------:R-:W-:-:S05]  /*24c0*/  IMAD.WIDE R50, R51, 0x4, R46 ;  /* 0x0000000433327825 */ /* 0x000fca00078e022e */
[----:B------:R-:W3:Y:S01]  /*24d0*/  @P0 LDG.E.EL R75, desc[UR8][R50.64] ;  /* 0x00000008324b0981 */ /* 0x000ee2000c2e1900 */
[----:B------:R-:W-:Y:S01]  /*24e0*/  IMAD.MOV.U32 R72, RZ, RZ, RZ ;  /* 0x000000ffff487224 */ /* 0x000fe200078e00ff */
[----:B--2---:R-:W-:-:S04]  /*24f0*/  SEL R87, R2, 0xff800000, P4 ;  /* 0xff80000002577807 */ /* 0x004fc80002000000 */
[-C--:B------:R-:W-:Y:S02]  /*2500*/  FSETP.GEU.AND P1, PT, R49, R87.reuse, PT ;  /* 0x000000573100720b */ /* 0x080fe40003f2e000 */
[----:B------:R-:W-:-:S11]  /*2510*/  FSETP.NAN.AND P5, PT, R87, R87, PT ;  /* 0x000000575700720b */ /* 0x000fd60003fa8000 */
[----:B------:R-:W-:Y:S01]  /*2520*/  @P1 FSEL R87, R87, R49, P5 ;  /* 0x0000003157571208 */ /* 0x000fe20002800000 */
[----:B------:R-:W-:-:S04]  /*2530*/  VIADD R49, R70, UR5 ;  /* 0x0000000546317c36 */ /* 0x000fc80008000000 */
[----:B------:R-:W-:-:S05]  /*2540*/  IMAD.WIDE R48, R49, 0x4, R46 ;  /* 0x0000000431307825 */ /* 0x000fca00078e022e */
[----:B------:R0:W2:Y:S01]  /*2550*/  @P6 LDG.E.EL R72, desc[UR8][R48.64] ;  /* 0x0000000830486981 */ /* 0x0000a2000c2e1900 */
[----:B---3--:R-:W-:-:S04]  /*2560*/  SEL R75, R75, 0xff800000, P0 ;  /* 0xff8000004b4b7807 */ /* 0x008fc80000000000 */
        /* <DEDUP_REMOVED lines=8> */
[----:B------:R-:W-:-:S03]  /*25f0*/  P2R R31, PR, RZ, 0x2 ;  /* 0x00000002ff1f7803 */ /* 0x000fc60000000000 */
[----:B0-----:R-:W-:Y:S01]  /*2600*/  VIADD R49, R18, UR4 ;  /* 0x0000000412317c36 */ /* 0x001fe20008000000 */
[----:B------:R-:W-:Y:S01]  /*2610*/  ISETP.NE.AND P1, PT, R86, RZ, PT ;  /* 0x000000ff5600720c */ /* 0x000fe20003f25270 */
        /* <DEDUP_REMOVED lines=8> */
[----:B------:R0:W2:Y:S04]  /*26a0*/  @P5 LDG.E.EL R30, desc[UR8][R50.64] ;  /* 0x00000008321e5981 */ /* 0x0000a8000c2e1900 */
[----:B------:R-:W3:Y:S01]  /*26b0*/  @P5 LDG.E.EL R86, desc[UR8][R48.64] ;  /* 0x0000000830565981 */ /* 0x000ee2000c2e1900 */
[----:B------:R-:W-:Y:S02]  /*26c0*/  P2R R2, PR, RZ, 0x1 ;  /* 0x00000001ff027803 */ /* 0x000fe40000000000 */
[----:B------:R-:W-:Y:S01]  /*26d0*/  LOP3.LUT R29, R88, R29, RZ, 0xfc, !PT ;  /* 0x0000001d581d7212 */ /* 0x000fe200078efcff */
[----:B0-----:R-:W-:-:S04]  /*26e0*/  VIADD R51, R17, UR10 ;  /* 0x0000000a11337c36 */ /* 0x001fc80008000000 */
[----:B------:R-:W-:Y:S01]  /*26f0*/  IMAD.WIDE R50, R51, 0x4, R46 ;  /* 0x0000000433327825 */ /* 0x000fe200078e022e */
[----:B--2---:R-:W-:-:S04]  /*2700*/  SEL R87, R30, 0xff800000, P5 ;  /* 0xff8000001e577807 */ /* 0x004fc80002800000 */
[-C--:B------:R-:W-:Y:S02]  /*2710*/  FSETP.GEU.AND P0, PT, R71, R87.reuse, PT ;  /* 0x000000574700720b */ /* 0x080fe40003f0e000 */
[----:B------:R-:W-:Y:S02]  /*2720*/  FSETP.NAN.AND P6, PT, R87, R87, PT ;  /* 0x000000575700720b */ /* 0x000fe40003fc8000 */
[----:B---3--:R-:W-:Y:S02]  /*2730*/  SEL R86, R86, 0xff800000, P5 ;  /* 0xff80000056567807 */ /* 0x008fe40002800000 */
[----:B------:R-:W-:-:S07]  /*2740*/  P2R R38, PR, RZ, 0x1 ;  /* 0x00000001ff267803 */ /* 0x000fce0000000000 */
[----:B------:R-:W-:-:S04]  /*2750*/  @P0 FSEL R87, R87, R71, P6 ;  /* 0x0000004757570208 */ /* 0x000fc80003000000 */
[-C--:B------:R-:W-:Y:S02]  /*2760*/  FSETP.GEU.AND P0, PT, R87, R86.reuse, PT ;  /* 0x000000565700720b */ /* 0x080fe40003f0e000 */
[----:B------:R-:W-:-:S11]  /*2770*/  FSETP.NAN.AND P6, PT, R86, R86, PT ;  /* 0x000000565600720b */ /* 0x000fd60003fc8000 */
[----:B------:R-:W-:Y:S02]  /*2780*/  @P0 FSEL R86, R86, R87, P6 ;  /* 0x0000005756560208 */ /* 0x000fe40003000000 */
[----:B------:R-:W-:-:S04]  /*2790*/  PLOP3.LUT P6, PT, PT, PT, UP0, 0x40, 0x0 ;  /* 0x000000000000781c */ /* 0x000fc80003fce808 */
[----:B------:R-:W-:Y:S01]  /*27a0*/  ISETP.GT.AND P6, PT, R29, -0x1, P6 ;  /* 0xffffffff1d00780c */ /* 0x000fe200037c4270 */
[----:B------:R-:W-:-:S12]  /*27b0*/  IMAD.MOV.U32 R29, RZ, RZ, RZ ;  /* 0x000000ffff1d7224 */ /* 0x000fd800078e00ff */
[----:B------:R-:W2:Y:S01]  /*27c0*/  @P6 LDG.E.EL R29, desc[UR8][R50.64] ;  /* 0x00000008321d6981 */ /* 0x000ea2000c2e1900 */
[----:B------:R-:W-:Y:S02]  /*27d0*/  P2R R19, PR, RZ, 0x10 ;  /* 0x00000010ff137803 */ /* 0x000fe40000000000 */
        /* <DEDUP_REMOVED lines=9> */
[----:B------:R-:W-:Y:S02]  /*2870*/  P2R R82, PR, RZ, 0x8 ;  /* 0x00000008ff527803 */ /* 0x000fe40000000000 */
[----:B------:R-:W-:Y:S02]  /*2880*/  ISETP.NE.AND P3, PT, R37, RZ, PT ;  /* 0x000000ff2500720c */ /* 0x000fe40003f65270 */
[----:B------:R-:W-:Y:S02]  /*2890*/  P2R R37, PR, RZ, 0x10 ;  /* 0x00000010ff257803 */ /* 0x000fe40000000000 */
[----:B------:R-:W-:Y:S02]  /*28a0*/  P2R R79, PR, RZ, 0x4 ;  /* 0x00000004ff4f7803 */ /* 0x000fe40000000000 */
[----:B------:R-:W-:Y:S01]  /*28b0*/  ISETP.NE.AND P2, PT, R69, RZ, PT ;  /* 0x000000ff4500720c */ /* 0x000fe20003f45270 */
[----:B------:R-:W-:-:S04]  /*28c0*/  VIADD R51, R18, UR5 ;  /* 0x0000000512337c36 */ /* 0x000fc80008000000 */
[----:B------:R-:W-:-:S04]  /*28d0*/  IMAD.WIDE R50, R51, 0x4, R46 ;  /* 0x0000000433327825 */ /* 0x000fc800078e022e */
[----:B------:R-:W-:Y:S01]  /*28e0*/  IMAD.MOV.U32 R69, RZ, RZ, RZ ;  /* 0x000000ffff457224 */ /* 0x000fe200078e00ff */
[----:B--2---:R-:W-:-:S04]  /*28f0*/  SEL R71, R5, 0xff800000, P6 ;  /* 0xff80000005477807 */ /* 0x004fc80003000000 */
[-C--:B------:R-:W-:Y:S02]  /*2900*/  FSETP.GEU.AND P4, PT, R88, R71.reuse, PT ;  /* 0x000000475800720b */ /* 0x080fe40003f8e000 */
[----:B------:R-:W-:Y:S02]  /*2910*/  FSETP.NAN.AND P0, PT, R71, R71, PT ;  /* 0x000000474700720b */ /* 0x000fe40003f08000 */
[----:B------:R-:W-:-:S09]  /*2920*/  P2R R29, PR, RZ, 0x10 ;  /* 0x00000010ff1d7803 */ /* 0x000fd20000000000 */
[----:B------:R-:W-:Y:S02]  /*2930*/  @P4 FSEL R71, R71, R88, P0 ;  /* 0x0000005847474208 */ /* 0x000fe40000000000 */
[----:B------:R-:W-:Y:S01]  /*2940*/  ISETP.NE.AND P4, PT, R19, RZ, PT ;  /* 0x000000ff1300720c */ /* 0x000fe20003f85270 */
[----:B------:R-:W-:Y:S02]  /*2950*/  IMAD.MOV.U32 R19, RZ, RZ, RZ ;  /* 0x000000ffff137224 */ /* 0x000fe400078e00ff */
[----:B------:R-:W-:-:S04]  /*2960*/  VIADD R5, R17, UR5 ;  /* 0x0000000511057c36 */ /* 0x000fc80008000000 */
[----:B------:R0:W2:Y:S01]  /*2970*/  @P2 LDG.E.EL R19, desc[UR8][R50.64] ;  /* 0x0000000832132981 */ /* 0x0000a2000c2e1900 */
[----:B------:R-:W-:-:S05]  /*2980*/  IMAD.WIDE R48, R5, 0x4, R46 ;  /* 0x0000000405307825 */ /* 0x000fca00078e022e */
[----:B------:R1:W3:Y:S01]  /*2990*/  @P1 LDG.E.EL R69, desc[UR8][R48.64] ;  /* 0x0000000830451981 */ /* 0x0002e2000c2e1900 */
[----:B------:R-:W-:Y:S01]  /*29a0*/  UIADD3 UR4, UR10, 0x1800, URZ ;  /* 0x000018000a047890 */ /* 0x000fe2000fffe03f */
[----:B------:R-:W-:-:S05]  /*29b0*/  IMAD.MOV.U32 R87, RZ, RZ, RZ ;  /* 0x000000ffff577224 */ /* 0x000fca00078e00ff */
[----:B0-----:R-:W-:-:S04]  /*29c0*/  VIADD R51, R76, UR4 ;  /* 0x000000044c337c36 */ /* 0x001fc80008000000 */
[----:B-1----:R-:W-:Y:S01]  /*29d0*/  IMAD.WIDE R48, R51, 0x4, R46 ;  /* 0x0000000433307825 */ /* 0x002fe200078e022e */
[----:B------:R-:W-:Y:S01]  /*29e0*/  ISETP.NE.AND P0, PT, R0, RZ, PT ;  /* 0x000000ff0000720c */ /* 0x000fe20003f05270 */
[----:B------:R-:W-:-:S03]  /*29f0*/  UIADD3 UR5, UR10, 0x1860, URZ ;  /* 0x000018600a057890 */ /* 0x000fc6000fffe03f */
[----:B------:R0:W4:Y:S01]  /*2a00*/  @P3 LDG.E.EL R87, desc[UR8][R48.64] ;  /* 0x0000000830573981 */ /* 0x000122000c2e1900 */
[----:B------:R-:W-:-:S04]  /*2a10*/  VIADD R51, R77, UR4 ;  /* 0x000000044d337c36 */ /* 0x000fc80008000000 */
[----:B------:R-:W-:-:S04]  /*2a20*/  IMAD.WIDE R50, R51, 0x4, R46 ;  /* 0x0000000433327825 */ /* 0x000fc800078e022e */
[----:B0-----:R-:W-:Y:S02]  /*2a30*/  VIADD R49, R76, UR5 ;  /* 0x000000054c317c36 */ /* 0x001fe40008000000 */
[----:B------:R-:W-:Y:S02]  /*2a40*/  IMAD.MOV.U32 R76, RZ, RZ, RZ ;  /* 0x000000ffff4c7224 */ /* 0x000fe400078e00ff */
[----:B------:R-:W-:-:S05]  /*2a50*/  IMAD.WIDE R48, R49, 0x4, R46 ;  /* 0x0000000431307825 */ /* 0x000fca00078e022e */
[----:B------:R-:W5:Y:S01]  /*2a60*/  @P3 LDG.E.EL R76, desc[UR8][R48.64] ;  /* 0x00000008304c3981 */ /* 0x000f62000c2e1900 */
[----:B--2---:R-:W-:-:S04]  /*2a70*/  SEL R19, R19, 0xff800000, P2 ;  /* 0xff80000013137807 */ /* 0x004fc80001000000 */
[-C--:B------:R-:W-:Y:S02]  /*2a80*/  FSETP.GEU.AND P2, PT, R86, R19.reuse, PT ;  /* 0x000000135600720b */ /* 0x080fe40003f4e000 */
[----:B---3--:R-:W-:Y:S02]  /*2a90*/  SEL R69, R69, 0xff800000, P1 ;  /* 0xff80000045457807 */ /* 0x008fe40000800000 */
[----:B------:R-:W-:-:S09]  /*2aa0*/  FSETP.NAN.AND P1, PT, R19, R19, PT ;  /* 0x000000131300720b */ /* 0x000fd20003f28000 */
[----:B------:R-:W-:Y:S01]  /*2ab0*/  @P2 FSEL R19, R19, R86, P1 ;  /* 0x0000005613132208 */ /* 0x000fe20000800000 */
[----:B------:R-:W-:-:S06]  /*2ac0*/  IMAD.MOV.U32 R86, RZ, RZ, RZ ;  /* 0x000000ffff567224 */ /* 0x000fcc00078e00ff */
[----:B------:R0:W2:Y:S02]  /*2ad0*/  @P0 LDG.E.EL R86, desc[UR8][R50.64] ;  /* 0x0000000832560981 */ /* 0x0000a4000c2e1900 */
[----:B0-----:R-:W-:Y:S02]  /*2ae0*/  VIADD R51, R77, UR5 ;  /* 0x000000054d337c36 */ /* 0x001fe40008000000 */
[----:B------:R-:W-:Y:S02]  /*2af0*/  IMAD.MOV.U32 R77, RZ, RZ, RZ ;  /* 0x000000ffff4d7224 */ /* 0x000fe400078e00ff */
[----:B------:R-:W-:-:S05]  /*2b00*/  IMAD.WIDE R50, R51, 0x4, R46 ;  /* 0x0000000433327825 */ /* 0x000fca00078e022e */
[----:B------:R0:W3:Y:S01]  /*2b10*/  @P0 LDG.E.EL R77, desc[UR8][R50.64] ;  /* 0x00000008324d0981 */ /* 0x0000e2000c2e1900 */
[----:B------:R-:W-:Y:S02]  /*2b20*/  P2R R5, PR, RZ, 0x4 ;  /* 0x00000004ff057803 */ /* 0x000fe40000000000 */
[-C--:B------:R-:W-:Y:S02]  /*2b30*/  FSETP.GEU.AND P2, PT, R71, R69.reuse, PT ;  /* 0x000000454700720b */ /* 0x080fe40003f4e000 */
[----:B------:R-:W-:Y:S02]  /*2b40*/  FSETP.NAN.AND P1, PT, R69, R69, PT ;  /* 0x000000454500720b */ /* 0x000fe40003f28000 */
[----:B----4-:R-:W-:Y:S02]  /*2b50*/  SEL R87, R87, 0xff800000, P3 ;  /* 0xff80000057577807 */ /* 0x010fe40001800000 */
[----:B------:R-:W-:-:S07]  /*2b60*/  P2R R0, PR, RZ, 0x4 ;  /* 0x00000004ff007803 */ /* 0x000fce0000000000 */
[----:B------:R-:W-:Y:S02]  /*2b70*/  @P2 FSEL R69, R69, R71, P1 ;  /* 0x0000004745452208 */ /* 0x000fe40000800000 */
[-C--:B------:R-:W-:Y:S02]  /*2b80*/  FSETP.GEU.AND P2, PT, R74, R87.reuse, PT ;  /* 0x000000574a00720b */ /* 0x080fe40003f4e000 */
[----:B------:R-:W-:Y:S02]  /*2b90*/  FSETP.NAN.AND P1, PT, R87, R87, PT ;  /* 0x000000575700720b */ /* 0x000fe40003f28000 */
[----:B------:R-:W-:Y:S02]  /*2ba0*/  P2R R71, PR, RZ, 0x4 ;  /* 0x00000004ff477803 */ /* 0x000fe40000000000 */
[----:B-----5:R-:W-:-:S07]  /*2bb0*/  SEL R76, R76, 0xff800000, P3 ;  /* 0xff8000004c4c7807 */ /* 0x020fce0001800000 */
[----:B------:R-:W-:-:S04]  /*2bc0*/  @P2 FSEL R87, R87, R74, P1 ;  /* 0x0000004a57572208 */ /* 0x000fc80000800000 */
[----:B------:R-:W-:Y:S01]  /*2bd0*/  FSETP.GEU.AND P3, PT, R87, R76, PT ;  /* 0x0000004c5700720b */ /* 0x000fe20003f6e000 */
[----:B------:R-:W-:-:S04]  /*2be0*/  VIADD R49, R83, UR4 ;  /* 0x0000000453317c36 */ /* 0x000fc80008000000 */
[----:B------:R-:W-:-:S04]  /*2bf0*/  IMAD.WIDE R48, R49, 0x4, R46 ;  /* 0x0000000431307825 */ /* 0x000fc800078e022e */
[----:B0-----:R-:W-:-:S04]  /*2c00*/  VIADD R51, R80, UR4 ;  /* 0x0000000450337c36 */ /* 0x001fc80008000000 */
[----:B------:R-:W-:Y:S01]  /*2c10*/  IMAD.WIDE R50, R51, 0x4, R46 ;  /* 0x0000000433327825 */ /* 0x000fe200078e022e */
[----:B--2---:R-:W-:-:S04]  /*2c20*/  SEL R86, R86, 0xff800000, P0 ;  /* 0xff80000056567807 */ /* 0x004fc80000000000 */
[-C--:B------:R-:W-:Y:S02]  /*2c30*/  FSETP.GEU.AND P2, PT, R78, R86.reuse, PT ;  /* 0x000000564e00720b */ /* 0x080fe40003f4e000 */
[----:B------:R-:W-:-:S11]  /*2c40*/  FSETP.NAN.AND P1, PT, R86, R86, PT ;  /* 0x000000565600720b */ /* 0x000fd60003f28000 */
[----:B------:R-:W-:Y:S02]  /*2c50*/  @P2 FSEL R86, R86, R78, P1 ;  /* 0x0000004e56562208 */ /* 0x000fe40000800000 */
[----:B---3--:R-:W-:Y:S02]  /*2c60*/  SEL R77, R77, 0xff800000, P0 ;  /* 0xff8000004d4d7807 */ /* 0x008fe40000000000 */
[C---:B------:R-:W-:Y:S02]  /*2c70*/  FSETP.NAN.AND P0, PT, R76.reuse, R76, PT ;  /* 0x0000004c4c00720b */ /* 0x040fe40003f08000 */
[----:B------:R-:W-:Y:S02]  /*2c80*/  P2R R78, PR, RZ, 0x8 ;  /* 0x00000008ff4e7803 */ /* 0x000fe40000000000 */
[----:B------:R-:W-:Y:S02]  /*2c90*/  @P3 SEL R76, R76, R87, P0 ;  /* 0x000000574c4c3207 */ /* 0x000fe40000000000 */
[----:B------:R-:W-:-:S02]  /*2ca0*/  FSETP.GEU.AND P3, PT, R86, R77, PT ;  /* 0x0000004d5600720b */ /* 0x000fc40003f6e000 */
[----:B------:R-:W-:Y:S02]  /*2cb0*/  ISETP.NE.AND P1, PT, R81, RZ, PT ;  /* 0x000000ff5100720c */ /* 0x000fe40003f25270 */
[----:B------:R-:W-:Y:S02]  /*2cc0*/  FSETP.NAN.AND P0, PT, R77, R77, PT ;  /* 0x0000004d4d00720b */ /* 0x000fe40003f08000 */
[----:B------:R-:W-:-:S07]  /*2cd0*/  P2R R74, PR, RZ, 0x4 ;  /* 0x00000004ff4a7803 */ /* 0x000fce0000000000 */
[----:B------:R-:W-:Y:S02]  /*2ce0*/  @P3 SEL R77, R77, R86, P0 ;  /* 0x000000564d4d3207 */ /* 0x000fe40000000000 */
[----:B------:R-:W-:Y:S02]  /*2cf0*/  CS2R R86, SRZ ;  /* 0x0000000000567805 */ /* 0x000fe4000001ff00 */
[----:B------:R-:W-:-:S04]  /*2d00*/  ISETP.NE.AND P2, PT, R79, RZ, PT ;  /* 0x000000ff4f00720c */ /* 0x000fc80003f45270 */
[----:B------:R0:W2:Y:S09]  /*2d10*/  @P1 LDG.E.EL R86, desc[UR8][R48.64] ;  /* 0x0000000830561981 */ /* 0x0000b2000c2e1900 */
[----:B------:R1:W3:Y:S01]  /*2d20*/  @P2 LDG.E.EL R87, desc[UR8][R50.64] ;  /* 0x0000000832572981 */ /* 0x0002e2000c2e1900 */
[----:B------:R-:W-:Y:S01]  /*2d30*/  P2R R79, PR, RZ, 0x8 ;  /* 0x00000008ff4f7803 */ /* 0x000fe20000000000 */
[----:B0-----:R-:W-:-:S04]  /*2d40*/  VIADD R49, R83, UR5 ;  /* 0x0000000553317c36 */ /* 0x001fc80008000000 */
[----:B------:R-:W-:-:S04]  /*2d50*/  IMAD.WIDE R48, R49, 0x4, R46 ;  /* 0x0000000431307825 */ /* 0x000fc800078e022e */
[----:B------:R-:W-:Y:S02]  /*2d60*/  VIADD R83, R80, UR5 ;  /* 0x0000000550537c36 */ /* 0x000fe40008000000 */
[----:B------:R-:W-:Y:S02]  /*2d70*/  IMAD.MOV.U32 R80, RZ, RZ, RZ ;  /* 0x000000ffff507224 */ /* 0x000fe400078e00ff */
[----:B-1----:R-:W-:-:S05]  /*2d80*/  IMAD.WIDE R50, R83, 0x4, R46 ;  /* 0x0000000453327825 */ /* 0x002fca00078e022e */
[----:B------:R-:W4:Y:S01]  /*2d90*/  @P2 LDG.E.EL R80, desc[UR8][R50.64] ;  /* 0x0000000832502981 */ /* 0x000f22000c2e1900 */
[----:B--2---:R-:W-:-:S04]  /*2da0*/  SEL R86, R86, 0xff800000, P1 ;  /* 0xff80000056567807 */ /* 0x004fc80000800000 */
[-C--:B------:R-:W-:Y:S02]  /*2db0*/  FSETP.GEU.AND P3, PT, R85, R86.reuse, PT ;  /* 0x000000565500720b */ /* 0x080fe40003f6e000 */
[----:B------:R-:W-:Y:S02]  /*2dc0*/  FSETP.NAN.AND P0, PT, R86, R86, PT ;  /* 0x000000565600720b */ /* 0x000fe40003f08000 */
[----:B---3--:R-:W-:Y:S02]  /*2dd0*/  SEL R87, R87, 0xff800000, P2 ;  /* 0xff80000057577807 */ /* 0x008fe40001000000 */
[----:B------:R-:W-:-:S07]  /*2de0*/  P2R R81, PR, RZ, 0x8 ;  /* 0x00000008ff517803 */ /* 0x000fce0000000000 */
[----:B------:R-:W-:Y:S02]  /*2df0*/  @P3 FSEL R86, R86, R85, P0 ;  /* 0x0000005556563208 */ /* 0x000fe40000000000 */
[-C--:B------:R-:W-:Y:S02]  /*2e00*/  FSETP.GEU.AND P3, PT, R84, R87.reuse, PT ;  /* 0x000000575400720b */ /* 0x080fe40003f6e000 */
[----:B------:R-:W-:Y:S02]  /*2e10*/  FSETP.NAN.AND P0, PT, R87, R87, PT ;  /* 0x000000575700720b */ /* 0x000fe40003f08000 */
[----:B------:R-:W-:-:S09]  /*2e20*/  P2R R85, PR, RZ, 0x8 ;  /* 0x00000008ff557803 */ /* 0x000fd20000000000 */
[----:B------:R-:W-:Y:S02]  /*2e30*/  @P3 FSEL R87, R87, R84, P0 ;  /* 0x0000005457573208 */ /* 0x000fe40000000000 */
[----:B------:R-:W-:Y:S01]  /*2e40*/  ISETP.NE.AND P3, PT, R82, RZ, PT ;  /* 0x000000ff5200720c */ /* 0x000fe20003f65270 */
[----:B------:R-:W-:-:S06]  /*2e50*/  IMAD.MOV.U32 R82, RZ, RZ, RZ ;  /* 0x000000ffff527224 */ /* 0x000fcc00078e00ff */
[----:B------:R0:W2:Y:S01]  /*2e60*/  @P1 LDG.E.EL R82, desc[UR8][R48.64] ;  /* 0x0000000830521981 */ /* 0x0000a2000c2e1900 */
[----:B----4-:R-:W-:Y:S01]  /*2e70*/  SEL R80, R80, 0xff800000, P2 ;  /* 0xff80000050507807 */ /* 0x010fe20001000000 */
[----:B------:R-:W-:Y:S02]  /*2e80*/  IMAD.MOV.U32 R88, RZ, RZ, RZ ;  /* 0x000000ffff587224 */ /* 0x000fe400078e00ff */
[----:B0-----:R-:W-:-:S04]  /*2e90*/  VIADD R49, R73, UR4 ;  /* 0x0000000449317c36 */ /* 0x001fc80008000000 */
[----:B------:R-:W-:-:S05]  /*2ea0*/  IMAD.WIDE R48, R49, 0x4, R46 ;  /* 0x0000000431307825 */ /* 0x000fca00078e022e */
[----:B------:R-:W3:Y:S01]  /*2eb0*/  @P3 LDG.E.EL R88, desc[UR8][R48.64] ;  /* 0x0000000830583981 */ /* 0x000ee2000c2e1900 */
[----:B------:R-:W-:-:S04]  /*2ec0*/  VIADD R51, R70, UR4 ;  /* 0x0000000446337c36 */ /* 0x000fc80008000000 */
[----:B------:R-:W-:Y:S01]  /*2ed0*/  IMAD.WIDE R50, R51, 0x4, R46 ;  /* 0x0000000433327825 */ /* 0x000fe200078e022e */
[----:B--2---:R-:W-:-:S04]  /*2ee0*/  SEL R82, R82, 0xff800000, P1 ;  /* 0xff80000052527807 */ /* 0x004fc80000800000 */
[-C--:B------:R-:W-:Y:S02]  /*2ef0*/  FSETP.GEU.AND P1, PT, R86, R82.reuse, PT ;  /* 0x000000525600720b */ /* 0x080fe40003f2e000 */
[----:B------:R-:W-:Y:S02]  /*2f00*/  FSETP.NAN.AND P0, PT, R82, R82, PT ;  /* 0x000000525200720b */ /* 0x000fe40003f08000 */
[----:B------:R-:W-:-:S09]  /*2f10*/  P2R R84, PR, RZ, 0x2 ;  /* 0x00000002ff547803 */ /* 0x000fd20000000000 */
[----:B------:R-:W-:Y:S02]  /*2f20*/  @P1 SEL R82, R82, R86, P0 ;  /* 0x0000005652521207 */ /* 0x000fe40000000000 */
[-C--:B------:R-:W-:Y:S02]  /*2f30*/  FSETP.GEU.AND P1, PT, R87, R80.reuse, PT ;  /* 0x000000505700720b */ /* 0x080fe40003f2e000 */
[----:B------:R-:W-:-:S11]  /*2f40*/  FSETP.NAN.AND P0, PT, R80, R80, PT ;  /* 0x000000505000720b */ /* 0x000fd60003f08000 */
[----:B------:R-:W-:Y:S01]  /*2f50*/  @P1 SEL R80, R80, R87, P0 ;  /* 0x0000005750501207 */ /* 0x000fe20000000000 */
[----:B------:R-:W-:-:S06]  /*2f60*/  IMAD.MOV.U32 R87, RZ, RZ, RZ ;  /* 0x000000ffff577224 */ /* 0x000fcc00078e00ff */
[----:B------:R0:W2:Y:S01]  /*2f70*/  @P4 LDG.E.EL R87, desc[UR8][R50.64] ;  /* 0x0000000832574981 */ /* 0x0000a2000c2e1900 */
[----:B---3--:R-:W-:Y:S02]  /*2f80*/  SEL R88, R88, 0xff800000, P3 ;  /* 0xff80000058587807 */ /* 0x008fe40001800000 */
[----:B------:R-:W-:Y:S02]  /*2f90*/  P2R R83, PR, RZ, 0x2 ;  /* 0x00000002ff537803 */ /* 0x000fe40000000000 */
[-C--:B------:R-:W-:Y:S02]  /*2fa0*/  FSETP.GEU.AND P1, PT, R75, R88.reuse, PT ;  /* 0x000000584b00720b */ /* 0x080fe40003f2e000 */
[----:B------:R-:W-:Y:S02]  /*2fb0*/  FSETP.NAN.AND P0, PT, R88, R88, PT ;  /* 0x000000585800720b */ /* 0x000fe40003f08000 */
[----:B------:R-:W-:-:S09]  /*2fc0*/  P2R R86, PR, RZ, 0x2 ;  /* 0x00000002ff567803 */ /* 0x000fd20000000000 */
[----:B------:R-:W-:Y:S01]  /*2fd0*/  @P1 FSEL R88, R88, R75, P0 ;  /* 0x0000004b58581208 */ /* 0x000fe20000000000 */
[----:B------:R-:W-:-:S04]  /*2fe0*/  VIADD R49, R73, UR5 ;  /* 0x0000000549317c36 */ /* 0x000fc80008000000 */
[----:B------:R-:W-:-:S04]  /*2ff0*/  IMAD.WIDE R48, R49, 0x4, R46 ;  /* 0x0000000431307825 */ /* 0x000fc800078e022e */
[----:B------:R-:W-:Y:S02]  /*3000*/  VIADD R73, R70, UR5 ;  /* 0x0000000546497c36 */ /* 0x000fe40008000000 */
[----:B------:R-:W-:Y:S02]  /*3010*/  IMAD.MOV.U32 R70, RZ, RZ, RZ ;  /* 0x000000ffff467224 */ /* 0x000fe400078e00ff */
[----:B0-----:R-:W-:-:S05]  /*3020*/  IMAD.WIDE R50, R73, 0x4, R46 ;  /* 0x0000000449327825 */ /* 0x001fca00078e022e */
[----:B------:R-:W3:Y:S01]  /*3030*/  @P4 LDG.E.EL R70, desc[UR8][R50.64] ;  /* 0x0000000832464981 */ /* 0x000ee2000c2e1900 */
[----:B--2---:R-:W-:-:S04]  /*3040*/  SEL R87, R87, 0xff800000, P4 ;  /* 0xff80000057577807 */ /* 0x004fc80002000000 */
[-C--:B------:R-:W-:Y:S02]  /*3050*/  FSETP.GEU.AND P1, PT, R72, R87.reuse, PT ;  /* 0x000000574800720b */ /* 0x080fe40003f2e000 */
[----:B------:R-:W-:-:S11]  /*3060*/  FSETP.NAN.AND P0, PT, R87, R87, PT ;  /* 0x000000575700720b */ /* 0x000fd60003f08000 */
[----:B------:R-:W-:Y:S01]  /*3070*/  @P1 FSEL R87, R87, R72, P0 ;  /* 0x0000004857571208 */ /* 0x000fe20000000000 */
[----:B------:R-:W-:-:S06]  /*3080*/  IMAD.MOV.U32 R72, RZ, RZ, RZ ;  /* 0x000000ffff487224 */ /* 0x000fcc00078e00ff */
[----:B------:R0:W2:Y:S01]  /*3090*/  @P3 LDG.E.EL R72, desc[UR8][R48.64] ;  /* 0x0000000830483981 */ /* 0x0000a2000c2e1900 */
[----:B---3--:R-:W-:Y:S02]  /*30a0*/  SEL R70, R70, 0xff800000, P4 ;  /* 0xff80000046467807 */ /* 0x008fe40002000000 */
[----:B------:R-:W-:Y:S02]  /*30b0*/  P2R R75, PR, RZ, 0x2 ;  /* 0x00000002ff4b7803 */ /* 0x000fe40000000000 */
[----:B------:R-:W-:Y:S01]  /*30c0*/  FSETP.NAN.AND P1, PT, R70, R70, PT ;  /* 0x000000464600720b */ /* 0x000fe20003f28000 */
[----:B0-----:R-:W-:Y:S02]  /*30d0*/  VIADD R49, R17, UR4 ;  /* 0x0000000411317c36 */ /* 0x001fe40008000000 */
[----:B------:R-:W-:Y:S02]  /*30e0*/  IMAD.MOV.U32 R90, RZ, RZ, RZ ;  /* 0x000000ffff5a7224 */ /* 0x000fe400078e00ff */
[----:B------:R-:W-:-:S05]  /*30f0*/  IMAD.WIDE R48, R49, 0x4, R46 ;  /* 0x0000000431307825 */ /* 0x000fca00078e022e */
[----:B------:R-:W3:Y:S01]  /*3100*/  @P6 LDG.E.EL R90, desc[UR8][R48.64] ;  /* 0x00000008305a6981 */ /* 0x000ee2000c2e1900 */
[----:B--2---:R-:W-:-:S04]  /*3110*/  SEL R72, R72, 0xff800000, P3 ;  /* 0xff80000048487807 */ /* 0x004fc80001800000 */
[-C--:B------:R-:W-:Y:S02]  /*3120*/  FSETP.GEU.AND P3, PT, R88, R72.reuse, PT ;  /* 0x000000485800720b */ /* 0x080fe40003f6e000 */
[----:B------:R-:W-:Y:S02]  /*3130*/  FSETP.NAN.AND P0, PT, R72, R72, PT ;  /* 0x000000484800720b */ /* 0x000fe40003f08000 */
[----:B------:R-:W-:-:S09]  /*3140*/  P2R R50, PR, RZ, 0x8 ;  /* 0x00000008ff327803 */ /* 0x000fd20000000000 */
[----:B------:R-:W-:Y:S02]  /*3150*/  @P3 SEL R72, R72, R88, P0 ;  /* 0x0000005848483207 */ /* 0x000fe40000000000 */
[----:B------:R-:W-:-:S04]  /*3160*/  ISETP.NE.AND P3, PT, R9, RZ, PT ;  /* 0x000000ff0900720c */ /* 0x000fc80003f65270 */
[----:B------:R-:W-:Y:S02]  /*3170*/  P2R R51, PR, RZ, 0x8 ;  /* 0x00000008ff337803 */ /* 0x000fe40000000000 */
        /* <DEDUP_REMOVED lines=30> */
[----:B------:R-:W-:Y:S02]  /*3360*/  ISETP.NE.AND P3, PT, R64, RZ, PT ;  /* 0x000000ff4000720c */ /* 0x000fe40003f65270 */
[----:B------:R-:W-:Y:S02]  /*3370*/  FSETP.GEU.AND P0, PT, R87, R70, PT ;  /* 0x000000465700720b */ /* 0x000fe40003f0e000 */
[----:B------:R-:W-:Y:S02]  /*3380*/  P2R R64, PR, RZ, 0x8 ;  /* 0x00000008ff407803 */ /* 0x000fe40000000000 */
[----:B------:R-:W-:-:S04]  /*3390*/  ISETP.NE.AND P3, PT, R65, RZ, PT ;  /* 0x000000ff4100720c */ /* 0x000fc80003f65270 */
[----:B------:R-:W-:Y:S02]  /*33a0*/  P2R R65, PR, RZ, 0x8 ;  /* 0x00000008ff417803 */ /* 0x000fe40000000000 */
[----:B------:R-:W-:Y:S01]  /*33b0*/  ISETP.NE.AND P3, PT, R66, RZ, PT ;  /* 0x000000ff4200720c */ /* 0x000fe20003f65270 */
[----:B------:R-:W-:-:S03]  /*33c0*/  VIADD R45, R18, UR4 ;  /* 0x00000004122d7c36 */ /* 0x000fc60008000000 */
[----:B------:R-:W-:Y:S02]  /*33d0*/  P2R R66, PR, RZ, 0x8 ;  /* 0x00000008ff427803 */ /* 0x000fe40000000000 */
[----:B------:R-:W-:Y:S02]  /*33e0*/  ISETP.NE.AND P3, PT, R67, RZ, PT ;  /* 0x000000ff4300720c */ /* 0x000fe40003f65270 */
[----:B------:R-:W-:Y:S02]  /*33f0*/  @P0 SEL R70, R70, R87, P1 ;  /* 0x0000005746460207 */ /* 0x000fe40000800000 */
[----:B------:R-:W-:Y:S02]  /*3400*/  P2R R67, PR, RZ, 0x1 ;  /* 0x00000001ff437803 */ /* 0x000fe40000000000 */
[----:B------:R-:W-:Y:S01]  /*3410*/  ISETP.NE.AND P0, PT, R11, RZ, PT ;  /* 0x000000ff0b00720c */ /* 0x000fe20003f05270 */
[----:B------:R-:W-:Y:S02]  /*3420*/  IMAD.MOV.U32 R11, RZ, RZ, RZ ;  /* 0x000000ffff0b7224 */ /* 0x000fe400078e00ff */
[----:B------:R-:W-:-:S05]  /*3430*/  IMAD.WIDE R44, R45, 0x4, R46 ;  /* 0x000000042d2c7825 */ /* 0x000fca00078e022e */
[----:B------:R-:W2:Y:S01]  /*3440*/  @P5 LDG.E.EL R11, desc[UR8][R44.64] ;  /* 0x000000082c0b5981 */ /* 0x000ea2000c2e1900 */
[----:B---3--:R-:W-:-:S04]  /*3450*/  SEL R90, R90, 0xff800000, P6 ;  /* 0xff8000005a5a7807 */ /* 0x008fc80003000000 */
[----:B------:R-:W-:Y:S01]  /*3460*/  FSETP.NAN.AND P4, PT, R90, R90, PT ;  /* 0x0000005a5a00720b */ /* 0x000fe20003f88000 */
[----:B------:R-:W-:Y:S02]  /*3470*/  VIADD R17, R17, UR5 ;  /* 0x0000000511117c36 */ /* 0x000fe40008000000 */
[----:B------:R-:W-:Y:S01]  /*3480*/  IMAD.MOV.U32 R9, RZ, RZ, RZ ;  /* 0x000000ffff097224 */ /* 0x000fe200078e00ff */
[----:B--2---:R-:W-:-:S04]  /*3490*/  SEL R11, R11, 0xff800000, P5 ;  /* 0xff8000000b0b7807 */ /* 0x004fc80002800000 */
[-C--:B------:R-:W-:Y:S02]  /*34a0*/  FSETP.GEU.AND P2, PT, R19, R11.reuse, PT ;  /* 0x0000000b1300720b */ /* 0x080fe40003f4e000 */
[----:B------:R-:W-:-:S11]  /*34b0*/  FSETP.NAN.AND P1, PT, R11, R11, PT ;  /* 0x0000000b0b00720b */ /* 0x000fd60003f28000 */
[----:B------:R-:W-:Y:S02]  /*34c0*/  @P2 FSEL R11, R11, R19, P1 ;  /* 0x000000130b0b2208 */ /* 0x000fe40000800000 */
[----:B------:R-:W-:Y:S01]  /*34d0*/  FSETP.GEU.AND P1, PT, R69, R90, PT ;  /* 0x0000005a4500720b */ /* 0x000fe20003f2e000 */
[----:B------:R-:W-:-:S03]  /*34e0*/  VIADD R19, R18, UR5 ;  /* 0x0000000512137c36 */ /* 0x000fc60008000000 */
[----:B------:R-:W-:Y:S01]  /*34f0*/  P2R R45, PR, RZ, 0x2 ;  /* 0x00000002ff2d7803 */ /* 0x000fe20000000000 */
[----:B------:R-:W-:-:S08]  /*3500*/  IMAD.WIDE R18, R19, 0x4, R46 ;  /* 0x0000000413127825 */ /* 0x000fd000078e022e */
[----:B------:R-:W-:Y:S02]  /*3510*/  @P1 FSEL R90, R90, R69, P4 ;  /* 0x000000455a5a1208 */ /* 0x000fe40002000000 */
[----:B------:R-:W-:Y:S01]  /*3520*/  ISETP.NE.AND P1, PT, R6, RZ, PT ;  /* 0x000000ff0600720c */ /* 0x000fe20003f25270 */
[----:B------:R-:W-:-:S06]  /*3530*/  IMAD.MOV.U32 R6, RZ, RZ, RZ ;  /* 0x000000ffff067224 */ /* 0x000fcc00078e00ff */
[----:B------:R-:W2:Y:S01]  /*3540*/  @P5 LDG.E.EL R6, desc[UR8][R18.64] ;  /* 0x0000000812065981 */ /* 0x000ea2000c2e1900 */
[----:B------:R-:W-:-:S05]  /*3550*/  IMAD.WIDE R46, R17, 0x4, R46 ;  /* 0x00000004112e7825 */ /* 0x000fca00078e022e */
[----:B------:R-:W3:Y:S01]  /*3560*/  @P6 LDG.E.EL R9, desc[UR8][R46.64] ;  /* 0x000000082e096981 */ /* 0x000ee2000c2e1900 */
[----:B------:R-:W-:Y:S02]  /*3570*/  P2R R44, PR, RZ, 0x4 ;  /* 0x00000004ff2c7803 */ /* 0x000fe40000000000 */
[----:B------:R-:W-:Y:S02]  /*3580*/  ISETP.NE.AND P2, PT, R13, RZ, PT ;  /* 0x000000ff0d00720c */ /* 0x000fe40003f45270 */
[----:B--2---:R-:W-:-:S04]  /*3590*/  SEL R6, R6, 0xff800000, P5 ;  /* 0xff80000006067807 */ /* 0x004fc80002800000 */
[-C--:B------:R-:W-:Y:S02]  /*35a0*/  FSETP.GEU.AND P4, PT, R11, R6.reuse, PT ;  /* 0x000000060b00720b */ /* 0x080fe40003f8e000 */
[----:B------:R-:W-:-:S11]  /*35b0*/  FSETP.NAN.AND P5, PT, R6, R6, PT ;  /* 0x000000060600720b */ /* 0x000fd60003fa8000 */
[----:B------:R-:W-:Y:S02]  /*35c0*/  @P4 SEL R6, R6, R11, P5 ;  /* 0x0000000b06064207 */ /* 0x000fe40002800000 */
[----:B------:R-:W-:Y:S02]  /*35d0*/  SEL R11, RZ, 0x1, !P3 ;  /* 0x00000001ff0b7807 */ /* 0x000fe40005800000 */
[----:B------:R-:W-:-:S04]  /*35e0*/  ISETP.NE.AND P3, PT, R66, RZ, PT ;  /* 0x000000ff4200720c */ /* 0x000fc80003f65270 */
[----:B------:R-:W-:Y:S02]  /*35f0*/  SEL R13, RZ, 0x1, !P3 ;  /* 0x00000001ff0d7807 */ /* 0x000fe40005800000 */
[----:B------:R-:W-:Y:S02]  /*3600*/  ISETP.NE.AND P3, PT, R65, RZ, PT ;  /* 0x000000ff4100720c */ /* 0x000fe40003f65270 */
[----:B---3--:R-:W-:Y:S02]  /*3610*/  SEL R9, R9, 0xff800000, P6 ;  /* 0xff80000009097807 */ /* 0x008fe40003000000 */
[----:B------:R-:W-:Y:S02]  /*3620*/  SEL R17, RZ, 0x1, !P3 ;  /* 0x00000001ff117807 */ /* 0x000fe40005800000 */
[----:B------:R-:W-:Y:S02]  /*3630*/  ISETP.NE.AND P3, PT, R64, RZ, PT ;  /* 0x000000ff4000720c */ /* 0x000fe40003f65270 */
[----:B------:R-:W-:-:S02]  /*3640*/  FSETP.GEU.AND P5, PT, R90, R9, PT ;  /* 0x000000095a00720b */ /* 0x000fc40003fae000 */
[----:B------:R-:W-:Y:S02]  /*3650*/  SEL R18, RZ, 0x1, !P3 ;  /* 0x00000001ff127807 */ /* 0x000fe40005800000 */
[----:B------:R-:W-:-:S04]  /*3660*/  ISETP.NE.AND P3, PT, R63, RZ, PT ;  /* 0x000000ff3f00720c */ /* 0x000fc80003f65270 */
[----:B------:R-:W-:Y:S02]  /*3670*/  SEL R19, RZ, 0x1, !P3 ;  /* 0x00000001ff137807 */ /* 0x000fe40005800000 */
[----:B------:R-:W-:Y:S02]  /*3680*/  ISETP.NE.AND P3, PT, R62, RZ, PT ;  /* 0x000000ff3e00720c */ /* 0x000fe40003f65270 */
[----:B------:R-:W-:Y:S02]  /*3690*/  P2R R46, PR, RZ, 0x10 ;  /* 0x00000010ff2e7803 */ /* 0x000fe40000000000 */
[----:B------:R-:W-:Y:S02]  /*36a0*/  ISETP.NE.AND P4, PT, R22, RZ, PT ;  /* 0x000000ff1600720c */ /* 0x000fe40003f85270 */
[----:B------:R-:W-:Y:S02]  /*36b0*/  FSETP.NAN.AND P6, PT, R9, R9, PT ;  /* 0x000000090900720b */ /* 0x000fe40003fc8000 */
[----:B------:R-:W-:-:S02]  /*36c0*/  SEL R22, RZ, 0x1, !P3 ;  /* 0x00000001ff167807 */ /* 0x000fc40005800000 */
[----:B------:R-:W-:Y:S02]  /*36d0*/  ISETP.NE.AND P3, PT, R61, RZ, PT ;  /* 0x000000ff3d00720c */ /* 0x000fe40003f65270 */
[----:B------:R-:W-:Y:S02]  /*36e0*/  @P5 SEL R9, R9, R90, P6 ;  /* 0x0000005a09095207 */ /* 0x000fe40003000000 */
[----:B------:R-:W-:Y:S02]  /*36f0*/  P2R R47, PR, RZ, 0x20 ;  /* 0x00000020ff2f7803 */ /* 0x000fe40000000000 */
[----:B------:R-:W-:Y:S02]  /*3700*/  ISETP.NE.AND P5, PT, R23, RZ, PT ;  /* 0x000000ff1700720c */ /* 0x000fe40003fa5270 */
[----:B------:R-:W-:Y:S02]  /*3710*/  SEL R23, RZ, 0x1, !P3 ;  /* 0x00000001ff177807 */ /* 0x000fe40005800000 */
[----:B------:R-:W-:-:S04]  /*3720*/  ISETP.NE.AND P3, PT, R60, RZ, PT ;  /* 0x000000ff3c00720c */ /* 0x000fc80003f65270 */
[----:B------:R-:W-:Y:S02]  /*3730*/  SEL R48, RZ, 0x1, !P3 ;  /* 0x00000001ff307807 */ /* 0x000fe40005800000 */
[----:B------:R-:W-:-:S04]  /*3740*/  ISETP.NE.AND P3, PT, R59, RZ, PT ;  /* 0x000000ff3b00720c */ /* 0x000fc80003f65270 */
[----:B------:R-:W-:Y:S02]  /*3750*/  SEL R11, R11, 0x2, P3 ;  /* 0x000000020b0b7807 */ /* 0x000fe40001800000 */
        /* <DEDUP_REMOVED lines=16> */
[----:B------:R-:W-:Y:S02]  /*3860*/  ISETP.NE.AND P3, PT, R43, RZ, PT ;  /* 0x000000ff2b00720c */ /* 0x000fe40003f65270 */
[----:B------:R-:W-:Y:S02]  /*3870*/  SEL R43, R18, 0x3, P5 ;  /* 0x00000003122b7807 */ /* 0x000fe40002800000 */
[----:B------:R-:W-:Y:S02]  /*3880*/  ISETP.NE.AND P5, PT, R81, RZ, PT ;  /* 0x000000ff5100720c */ /* 0x000fe40003fa5270 */
[----:B------:R-:W-:Y:S02]  /*3890*/  ISETP.NE.AND P6, PT, R68, RZ, PT ;  /* 0x000000ff4400720c */ /* 0x000fe40003fc5270 */
[----:B------:R-:W-:-:S02]  /*38a0*/  SEL R18, R48, 0x3, P2 ;  /* 0x0000000330127807 */ /* 0x000fc40001000000 */
[----:B------:R-:W-:Y:S02]  /*38b0*/  P2R R48, PR, RZ, 0x20 ;  /* 0x00000020ff307803 */ /* 0x000fe40000000000 */
[----:B------:R-:W-:Y:S02]  /*38c0*/  ISETP.NE.AND P5, PT, R74, RZ, PT ;  /* 0x000000ff4a00720c */ /* 0x000fe40003fa5270 */
[----:B------:R-:W-:Y:S02]  /*38d0*/  SEL R13, R13, 0x3, P3 ;  /* 0x000000030d0d7807 */ /* 0x000fe40001800000 */
[----:B------:R-:W-:Y:S02]  /*38e0*/  SEL R23, R19, 0x3, P6 ;  /* 0x0000000313177807 */ /* 0x000fe40003000000 */
[----:B------:R-:W-:Y:S02]  /*38f0*/  ISETP.NE.AND P3, PT, R55, RZ, PT ;  /* 0x000000ff3700720c */ /* 0x000fe40003f65270 */
[----:B------:R-:W-:-:S02]  /*3900*/  SEL R19, R49, 0x3, P1 ;  /* 0x0000000331137807 */ /* 0x000fc40000800000 */
[----:B------:R-:W-:Y:S02]  /*3910*/  P2R R49, PR, RZ, 0x20 ;  /* 0x00000020ff317803 */ /* 0x000fe40000000000 */
[----:B------:R-:W-:Y:S02]  /*3920*/  ISETP.NE.AND P5, PT, R71, RZ, PT ;  /* 0x000000ff4700720c */ /* 0x000fe40003fa5270 */
[----:B------:R-:W-:Y:S02]  /*3930*/  SEL R11, R17, 0x3, P3 ;  /* 0x00000003110b7807 */ /* 0x000fe40001800000 */
[----:B------:R-:W-:Y:S02]  /*3940*/  ISETP.NE.AND P3, PT, R51, RZ, PT ;  /* 0x000000ff3300720c */ /* 0x000fe40003f65270 */
[----:B------:R-:W-:Y:S02]  /*3950*/  P2R R51, PR, RZ, 0x20 ;  /* 0x00000020ff337803 */ /* 0x000fe40000000000 */
[----:B------:R-:W-:-:S02]  /*3960*/  ISETP.NE.AND P5, PT, R0, RZ, PT ;  /* 0x000000ff0000720c */ /* 0x000fc40003fa5270 */
[----:B------:R-:W-:Y:S02]  /*3970*/  SEL R17, R52, 0x4, P0 ;  /* 0x0000000434117807 */ /* 0x000fe40000000000 */
        /* <DEDUP_REMOVED lines=42> */
[----:B------:R-:W-:Y:S02]  /*3c20*/  SEL R11, R11, 0x4, P5 ;  /* 0x000000040b0b7807 */ /* 0x000fe40002800000 */
[----:B------:R-:W-:-:S04]  /*3c30*/  ISETP.NE.AND P5, PT, R0, RZ, PT ;  /* 0x000000ff0000720c */ /* 0x000fc80003fa5270 */
[----:B------:R-:W-:Y:S02]  /*3c40*/  SEL R43, R43, 0x4, P5 ;  /* 0x000000042b2b7807 */ /* 0x000fe40002800000 */
[----:B------:R-:W-:Y:S02]  /*3c50*/  ISETP.NE.AND P5, PT, R2, RZ, PT ;  /* 0x000000ff0200720c */ /* 0x000fe40003fa5270 */
[----:B------:R-:W-:Y:S02]  /*3c60*/  SEL R22, R22, 0x3, P4 ;  /* 0x0000000316167807 */ /* 0x000fe40002000000 */
        /* <DEDUP_REMOVED lines=45> */
[----:B------:R-:W-:Y:S02]  /*3f40*/  ISETP.NE.AND P3, PT, R84, RZ, PT ;  /* 0x000000ff5400720c */ /* 0x000fe40003f65270 */
[----:B------:R-:W-:-:S04]  /*3f50*/  SEL R11, R11, 0x7, P5 ;  /* 0x000000070b0b7807 */ /* 0x000fc80002800000 */
[----:B------:R-:W-:Y:S02]  /*3f60*/  SEL R37, R11, 0x8, P3 ;  /* 0x000000080b257807 */ /* 0x000fe40001800000 */
[----:B------:R-:W0:Y:S01]  /*3f70*/  S2R R11, SR_TID.X ;  /* 0x00000000000b7919 */ /* 0x000e220000002100 */
[----:B------:R-:W1:Y:S01]  /*3f80*/  S2UR UR5, SR_CgaCtaId ;  /* 0x00000000000579c3 */ /* 0x000e620000008800 */
[----:B------:R-:W-:Y:S01]  /*3f90*/  ISETP.NE.AND P2, PT, R78, RZ, PT ;  /* 0x000000ff4e00720c */ /* 0x000fe20003f45270 */
[----:B------:R-:W-:-:S03]  /*3fa0*/  UMOV UR4, 0x400 ;  /* 0x0000040000047882 */ /* 0x000fc60000000000 */
[----:B------:R-:W-:Y:S01]  /*3fb0*/  SEL R33, R17, 0x8, P2 ;  /* 0x0000000811217807 */ /* 0x000fe20001000000 */
[----:B-1----:R-:W-:Y:S01]  /*3fc0*/  UPRMT UR4, UR5, 0x654, UR4 ;  /* 0x0000065405047896 */ /* 0x002fe20008000004 */
[----:B0-----:R-:W-:-:S05]  /*3fd0*/  LOP3.LUT R17, R11, 0x7f, RZ, 0xc0, !PT ;  /* 0x0000007f0b117812 */ /* 0x001fca00078ec0ff */
[----:B------:R-:W-:-:S05]  /*3fe0*/  LEA R17, R17, UR4, 0x2 ;  /* 0x0000000411117c11 */ /* 0x000fca000f8e10ff */
[----:B------:R-:W-:Y:S04]  /*3ff0*/  STS [R17], R76 ;  /* 0x0000004c11007388 */ /* 0x000fe80000000800 */
[----:B------:R-:W-:Y:S04]  /*4000*/  STS [R17+0x200], R77 ;  /* 0x0002004d11007388 */ /* 0x000fe80000000800 */
[----:B------:R-:W-:Y:S04]  /*4010*/  STS [R17+0x400], R82 ;  /* 0x0004005211007388 */ /* 0x000fe80000000800 */
[----:B------:R-:W-:Y:S01]  /*4020*/  STS [R17+0x600], R80 ;  /* 0x0006005011007388 */ /* 0x000fe20000000800 */
[----:B------:R-:W-:-:S05]  /*4030*/  IMAD.SHL.U32 R11, R11, 0x4, RZ ;  /* 0x000000040b0b7824 */ /* 0x000fca00078e00ff */
[----:B------:R-:W-:-:S04]  /*4040*/  LOP3.LUT R11, R11, 0x1fc, RZ, 0xc0, !PT ;  /* 0x000001fc0b0b7812 */ /* 0x000fc800078ec0ff */
[----:B------:R-:W-:Y:S01]  /*4050*/  LEA R28, R11, UR4, 0x2 ;  /* 0x000000040b1c7c11 */ /* 0x000fe2000f8e10ff */
[----:B------:R-:W-:Y:S01]  /*4060*/  BAR.SYNC.DEFER_BLOCKING 0x0 ;  /* 0x0000000000007b1d */ /* 0x000fe20000010000 */
[----:B------:R-:W-:Y:S01]  /*4070*/  IMAD.SHL.U32 R20, R20, 0x4, RZ ;  /* 0x0000000414147824 */ /* 0x000fe200078e00ff */
[----:B------:R-:W-:Y:S02]  /*4080*/  ISETP.NE.AND P1, PT, R86, RZ, PT ;  /* 0x000000ff5600720c */ /* 0x000fe40003f25270 */
[----:B------:R-:W-:Y:S02]  /*4090*/  ISETP.NE.AND P0, PT, R79, RZ, PT ;  /* 0x000000ff4f00720c */ /* 0x000fe40003f05270 */
[----:B------:R-:W-:Y:S01]  /*40a0*/  ISETP.NE.AND P3, PT, R50, RZ, PT ;  /* 0x000000ff3200720c */ /* 0x000fe20003f65270 */
[----:B------:R-:W-:Y:S01]  /*40b0*/  ULDC.64 UR4, c[0x0][0x220] ;  /* 0x0000880000047ab9 */ /* 0x000fe20000000a00 */
[----:B------:R-:W0:Y:S01]  /*40c0*/  LDS.128 R24, [R28] ;  /* 0x000000001c187984 */ /* 0x000e220000000c00 */
[----:B------:R-:W-:Y:S01]  /*40d0*/  BAR.SYNC.DEFER_BLOCKING 0x0 ;  /* 0x0000000000007b1d */ /* 0x000fe20000010000 */
[----:B------:R-:W-:-:S02]  /*40e0*/  LOP3.LUT R20, R20, 0x1fc, RZ, 0xc0, !PT ;  /* 0x000001fc14147812 */ /* 0x000fc400078ec0ff */
[----:B------:R-:W-:-:S03]  /*40f0*/  SEL R19, R23, 0x7, P1 ;  /* 0x0000000717137807 */ /* 0x000fc60000800000 */
[----:B------:R-:W-:Y:S04]  /*4100*/  STS [R17], R72 ;  /* 0x0000004811007388 */ /* 0x000fe80000000800 */
[----:B------:R-:W-:Y:S04]  /*4110*/  STS [R17+0x200], R70 ;  /* 0x0002004611007388 */ /* 0x000fe80000000800 */
[----:B------:R-:W-:Y:S04]  /*4120*/  STS [R17+0x400], R6 ;  /* 0x0004000611007388 */ /* 0x000fe80000000800 */
[----:B------:R1:W-:Y:S01]  /*4130*/  STS [R17+0x600], R9 ;  /* 0x0006000911007388 */ /* 0x0003e20000000800 */
[----:B------:R-:W-:Y:S01]  /*4140*/  LOP3.LUT R18, R15, R20, RZ, 0xfc, !PT ;  /* 0x000000140f127212 */ /* 0x000fe200078efcff */
[----:B------:R-:W2:Y:S08]  /*4150*/  LDC.64 R22, c[0x0][0x218] ;  /* 0x00008600ff167b82 */ /* 0x000eb00000000a00 */
[----:B------:R-:W-:Y:S01]  /*4160*/  BAR.SYNC.DEFER_BLOCKING 0x0 ;  /* 0x0000000000007b1d */ /* 0x000fe20000010000 */
[----:B------:R-:W-:-:S02]  /*4170*/  LEA.HI R11, R21, R18, RZ, 0xa ;  /* 0x00000012150b7211 */ /* 0x000fc400078f50ff */
[----:B------:R-:W-:Y:S02]  /*4180*/  SEL R35, R13, 0x8, P0 ;  /* 0x000000080d237807 */ /* 0x000fe40000000000 */
[----:B------:R-:W-:Y:S02]  /*4190*/  LOP3.LUT R13, R11, 0xfffffc00, RZ, 0xc0, !PT ;  /* 0xfffffc000b0d7812 */ /* 0x000fe400078ec0ff */
[----:B------:R-:W-:-:S03]  /*41a0*/  LOP3.LUT R20, R15, 0x200, R20, 0xfe, !PT ;  /* 0x000002000f147812 */ /* 0x000fc600078efe14 */
[----:B------:R-:W-:Y:S02]  /*41b0*/  IMAD.IADD R13, R18, 0x1, -R13 ;  /* 0x00000001120d7824 */ /* 0x000fe400078e0a0d */
[----:B------:R-:W-:Y:S01]  /*41c0*/  IMAD.U32 R18, RZ, RZ, UR10 ;  /* 0x0000000aff127e24 */ /* 0x000fe2000f8e00ff */
[----:B------:R-:W3:Y:S01]  /*41d0*/  LDS.128 R28, [R28] ;  /* 0x000000001c1c7984 */ /* 0x000ee20000000c00 */
[----:B------:R-:W-:Y:S02]  /*41e0*/  SHF.R.S32.HI R11, RZ, 0xa, R11 ;  /* 0x0000000aff0b7819 */ /* 0x000fe4000001140b */
[----:B------:R-:W-:Y:S01]  /*41f0*/  IMAD R18, R18, 0x400, R13 ;  /* 0x0000040012127824 */ /* 0x000fe200078e020d */
[----:B------:R-:W-:Y:S02]  /*4200*/  SEL R39, R19, 0x8, P3 ;  /* 0x0000000813277807 */ /* 0x000fe40001800000 */
[----:B------:R-:W-:Y:S02]  /*4210*/  LEA.HI R21, R21, R20, RZ, 0xa ;  /* 0x0000001415157211 */ /* 0x000fe400078f50ff */
[----:B------:R-:W-:Y:S01]  /*4220*/  PLOP3.LUT P3, PT, PT, PT, UP0, 0x80, 0x0 ;  /* 0x000000000000781c */ /* 0x000fe20003f6f008 */
[----:B------:R-:W-:Y:S01]  /*4230*/  IMAD R11, R11, 0x18000, R18 ;  /* 0x000180000b0b7824 */ /* 0x000fe200078e0212 */
[----:B-1----:R-:W-:-:S02]  /*4240*/  LOP3.LUT R9, R21, 0xfffffc00, RZ, 0xc0, !PT ;  /* 0xfffffc0015097812 */ /* 0x002fc400078ec0ff */
[----:B------:R-:W-:Y:S01]  /*4250*/  SHF.R.S32.HI R21, RZ, 0xa, R21 ;  /* 0x0000000aff157819 */ /* 0x000fe20000011415 */
[----:B--2---:R-:W-:-:S04]  /*4260*/  IMAD.WIDE R18, R11, 0x4, R22 ;  /* 0x000000040b127825 */ /* 0x004fc800078e0216 */
[----:B------:R-:W-:-:S04]  /*4270*/  IMAD.IADD R20, R20, 0x1, -R9 ;  /* 0x0000000114147824 */ /* 0x000fc800078e0a09 */
[----:B------:R-:W-:Y:S01]  /*4280*/  IMAD R20, R21, 0x18000, R20 ;  /* 0x0001800015147824 */ /* 0x000fe200078e0214 */
[----:B0-----:R-:W-:Y:S01]  /*4290*/  @!P3 STG.E.128 desc[UR8][R18.64], R24 ;  /* 0x000000181200b986 */ /* 0x001fe2000c101d08 */
[----:B------:R-:W-:Y:S01]  /*42a0*/  IMAD.U32 R21, RZ, RZ, UR10 ;  /* 0x0000000aff157e24 */ /* 0x000fe2000f8e00ff */
[----:B------:R-:W-:Y:S01]  /*42b0*/  PLOP3.LUT P3, PT, PT, PT, UP0, 0x80, 0x0 ;  /* 0x000000000000781c */ /* 0x000fe20003f6f008 */
[----:B------:R-:W-:Y:S02]  /*42c0*/  IMAD.MOV.U32 R9, RZ, RZ, 0x60 ;  /* 0x00000060ff097424 */ /* 0x000fe400078e00ff */
[----:B------:R-:W-:Y:S02]  /*42d0*/  IMAD R21, R21, 0x400, R20 ;  /* 0x0000040015157824 */ /* 0x000fe400078e0214 */
[----:B------:R-:W-:Y:S02]  /*42e0*/  IMAD R6, R16, R9, UR10 ;  /* 0x0000000a10067e24 */ /* 0x000fe4000f8e0209 */
[----:B------:R-:W-:-:S06]  /*42f0*/  IMAD.WIDE R20, R21, 0x4, R22 ;  /* 0x0000000415147825 */ /* 0x000fcc00078e0216 */
[----:B---3--:R-:W-:Y:S01]  /*4300*/  @!P3 STG.E.128 desc[UR8][R20.64], R28 ;  /* 0x0000001c1400b986 */ /* 0x008fe2000c101d08 */
[----:B------:R-:W-:-:S04]  /*4310*/  IADD3 R16, P3, R6, UR4, RZ ;  /* 0x0000000406107c10 */ /* 0x000fc8000ff7e0ff */
[----:B------:R-:W-:Y:S02]  /*4320*/  LEA.HI.X.SX32 R17, R6, UR5, 0x1, P3 ;  /* 0x0000000506117c11 */ /* 0x000fe400098f0eff */
[----:B------:R-:W-:Y:S01]  /*4330*/  PLOP3.LUT P3, PT, PT, PT, UP0, 0x80, 0x0 ;  /* 0x000000000000781c */ /* 0x000fe20003f6f008 */
[----:B------:R-:W-:-:S12]  /*4340*/  IMAD R6, R14, R9, UR10 ;  /* 0x0000000a0e067e24 */ /* 0x000fd8000f8e0209 */
[----:B------:R-:W-:Y:S01]  /*4350*/  @!P3 STG.E.U8 desc[UR8][R16.64], R33 ;  /* 0x000000211000b986 */ /* 0x000fe2000c101108 */
        /* <DEDUP_REMOVED lines=8> */
[----:B------:R-:W-:Y:S01]  /*43e0*/  IMAD R6, R10, R9, UR10 ;  /* 0x0000000a0a067e24 */ /* 0x000fe2000f8e0209 */
[----:B------:R-:W-:-:S11]  /*43f0*/  ISETP.NE.AND P4, PT, R85, RZ, PT ;  /* 0x000000ff5500720c */ /* 0x000fd60003f85270 */
[----:B------:R0:W-:Y:S01]  /*4400*/  @!P3 STG.E.U8 desc[UR8][R12.64], R37 ;  /* 0x000000250c00b986 */ /* 0x0001e2000c101108 */
[----:B------:R-:W-:-:S04]  /*4410*/  IADD3 R10, P3, R6, UR4, RZ ;  /* 0x00000004060a7c10 */ /* 0x000fc8000ff7e0ff */
[----:B------:R-:W-:Y:S02]  /*4420*/  LEA.HI.X.SX32 R11, R6, UR5, 0x1, P3 ;  /* 0x00000005060b7c11 */ /* 0x000fe400098f0eff */
[----:B------:R-:W-:Y:S02]  /*4430*/  PLOP3.LUT P3, PT, PT, PT, UP0, 0x80, 0x0 ;  /* 0x000000000000781c */ /* 0x000fe40003f6f008 */
[----:B------:R-:W-:Y:S02]  /*4440*/  ISETP.NE.AND P6, PT, R83, RZ, PT ;  /* 0x000000ff5300720c */ /* 0x000fe40003fc5270 */
[----:B------:R-:W-:Y:S01]  /*4450*/  SEL R43, R43, 0x7, P4 ;  /* 0x000000072b2b7807 */ /* 0x000fe20002000000 */
[----:B------:R-:W-:-:S03]  /*4460*/  IMAD R6, R8, R9, UR10 ;  /* 0x0000000a08067e24 */ /* 0x000fc6000f8e0209 */
[----:B------:R-:W-:-:S05]  /*4470*/  SEL R43, R43, 0x8, P6 ;  /* 0x000000082b2b7807 */ /* 0x000fca0003000000 */
[----:B------:R1:W-:Y:S01]  /*4480*/  @!P3 STG.E.U8 desc[UR8][R10.64], R43 ;  /* 0x0000002b0a00b986 */ /* 0x0003e2000c101108 */
[----:B------:R-:W-:-:S04]  /*4490*/  IADD3 R8, P3, R6, UR4, RZ ;  /* 0x0000000406087c10 */ /* 0x000fc8000ff7e0ff */
[----:B------:R-:W-:Y:S02]  /*44a0*/  LEA.HI.X.SX32 R9, R6, UR5, 0x1, P3 ;  /* 0x0000000506097c11 */ /* 0x000fe400098f0eff */
[----:B------:R-:W-:Y:S01]  /*44b0*/  PLOP3.LUT P3, PT, PT, PT, UP0, 0x80, 0x0 ;  /* 0x000000000000781c */ /* 0x000fe20003f6f008 */
[----:B------:R-:W-:Y:S01]  /*44c0*/  IMAD.MOV.U32 R6, RZ, RZ, 0x60 ;  /* 0x00000060ff067424 */ /* 0x000fe200078e00ff */
[----:B------:R-:W-:Y:S02]  /*44d0*/  ISETP.NE.AND P2, PT, R44, RZ, PT ;  /* 0x000000ff2c00720c */ /* 0x000fe40003f45270 */
[----:B------:R-:W-:Y:S01]  /*44e0*/  ISETP.NE.AND P6, PT, R75, RZ, PT ;  /* 0x000000ff4b00720c */ /* 0x000fe20003fc5270 */
[----:B------:R-:W-:Y:S01]  /*44f0*/  IMAD R3, R3, R6, UR10 ;  /* 0x0000000a03037e24 */ /* 0x000fe2000f8e0206 */
[----:B------:R-:W-:Y:S01]  /*4500*/  ISETP.NE.AND P0, PT, R67, RZ, PT ;  /* 0x000000ff4300720c */ /* 0x000fe20003f05270 */
[----:B0-----:R-:W-:Y:S01]  /*4510*/  IMAD.MOV.U32 R12, RZ, RZ, 0x60 ;  /* 0x00000060ff0c7424 */ /* 0x001fe200078e00ff */
[----:B------:R-:W-:-:S02]  /*4520*/  SEL R2, R2, 0x7, P6 ;  /* 0x0000000702027807 */ /* 0x000fc40003000000 */
[----:B------:R-:W-:Y:S02]  /*4530*/  SEL R5, R5, 0x7, P2 ;  /* 0x0000000705057807 */ /* 0x000fe40001000000 */
[----:B------:R-:W-:Y:S02]  /*4540*/  PLOP3.LUT P2, PT, PT, PT, UP0, 0x80, 0x0 ;  /* 0x000000000000781c */ /* 0x000fe40003f4f008 */
[----:B------:R-:W-:Y:S01]  /*4550*/  ISETP.NE.AND P4, PT, R46, RZ, PT ;  /* 0x000000ff2e00720c */ /* 0x000fe20003f85270 */
[----:B------:R0:W-:Y:S01]  /*4560*/  @!P3 STG.E.U8 desc[UR8][R8.64], R39 ;  /* 0x000000270800b986 */ /* 0x0001e2000c101108 */
[----:B-1----:R-:W-:Y:S01]  /*4570*/  SEL R11, R2, 0x8, P0 ;  /* 0x00000008020b7807 */ /* 0x002fe20000000000 */
[----:B------:R-:W-:Y:S01]  /*4580*/  IMAD R7, R7, R12, UR10 ;  /* 0x0000000a07077e24 */ /* 0x000fe2000f8e020c */
[----:B------:R-:W-:Y:S01]  /*4590*/  IADD3 R2, P3, R3, UR4, RZ ;  /* 0x0000000403027c10 */ /* 0x000fe2000ff7e0ff */
[----:B------:R-:W-:Y:S01]  /*45a0*/  IMAD.MOV.U32 R15, RZ, RZ, 0x60 ;  /* 0x00000060ff0f7424 */ /* 0x000fe200078e00ff */
[----:B------:R-:W-:-:S02]  /*45b0*/  SEL R13, R5, 0x8, P4 ;  /* 0x00000008050d7807 */ /* 0x000fc40002000000 */
[----:B------:R-:W-:Y:S02]  /*45c0*/  PLOP3.LUT P0, PT, PT, PT, UP0, 0x80, 0x0 ;  /* 0x000000000000781c */ /* 0x000fe40003f0f008 */
[----:B------:R-:W-:Y:S01]  /*45d0*/  PLOP3.LUT P4, PT, PT, PT, UP0, 0x40, 0x0 ;  /* 0x000000000000781c */ /* 0x000fe20003f8e808 */
[----:B------:R-:W-:Y:S01]  /*45e0*/  IMAD R5, R4, R15, UR10 ;  /* 0x0000000a04057e24 */ /* 0x000fe2000f8e020f */
[----:B------:R-:W-:Y:S02]  /*45f0*/  LEA.HI.X.SX32 R3, R3, UR5, 0x1, P3 ;  /* 0x0000000503037c11 */ /* 0x000fe400098f0eff */
[----:B------:R-:W-:Y:S02]  /*4600*/  IADD3 R6, P3, R7, UR4, RZ ;  /* 0x0000000407067c10 */ /* 0x000fe4000ff7e0ff */
[----:B------:R-:W-:Y:S01]  /*4610*/  ISETP.NE.AND P1, PT, R45, RZ, PT ;  /* 0x000000ff2d00720c */ /* 0x000fe20003f25270 */
[----:B------:R1:W-:Y:S01]  /*4620*/  @!P2 STG.E.U8 desc[UR8][R2.64], R11 ;  /* 0x0000000b0200a986 */ /* 0x0003e2000c101108 */
[----:B------:R-:W-:-:S02]  /*4630*/  LEA.HI.X.SX32 R7, R7, UR5, 0x1, P3 ;  /* 0x0000000507077c11 */ /* 0x000fc400098f0eff */
[----:B------:R-:W-:Y:S02]  /*4640*/  IADD3 R4, P2, R5, UR4, RZ ;  /* 0x0000000405047c10 */ /* 0x000fe4000ff5e0ff */
[----:B------:R-:W-:Y:S01]  /*4650*/  ISETP.NE.AND P5, PT, R47, RZ, PT ;  /* 0x000000ff2f00720c */ /* 0x000fe20003fa5270 */
[----:B------:R1:W-:Y:S01]  /*4660*/  @!P0 STG.E.U8 desc[UR8][R6.64], R13 ;  /* 0x0000000d06008986 */ /* 0x0003e2000c101108 */
[----:B------:R-:W-:Y:S02]  /*4670*/  SEL R0, R0, 0x7, P1 ;  /* 0x0000000700007807 */ /* 0x000fe40000800000 */
[----:B------:R-:W-:Y:S02]  /*4680*/  LEA.HI.X.SX32 R5, R5, UR5, 0x1, P2 ;  /* 0x0000000505057c11 */ /* 0x000fe400090f0eff */
[----:B0-----:R-:W-:Y:S01]  /*4690*/  SEL R9, R0, 0x8, P5 ;  /* 0x0000000800097807 */ /* 0x001fe20002800000 */
[----:B------:R-:W-:Y:S06]  /*46a0*/  @!P4 EXIT ;  /* 0x000000000000c94d */ /* 0x000fec0003800000 */
[----:B------:R-:W-:Y:S01]  /*46b0*/  STG.E.U8 desc[UR8][R4.64], R9 ;  /* 0x0000000904007986 */ /* 0x000fe2000c101108 */
[----:B------:R-:W-:Y:S05]  /*46c0*/  EXIT ;  /* 0x000000000000794d */ /* 0x000fea0003800000 */
.L_x_0:
[----:B------:R-:W-:-:S00]  /*46d0*/  BRA `(.L_x_0) ;  /* 0xfffffffc00fc7947 */ /* 0x000fc0000383ffff */
[----:B------:R-:W-:-:S00]  /*46e0*/  NOP ;  /* 0x0000000000007918 */ /* 0x000fc00000000000 */
        /* <DEDUP_REMOVED lines=9> */
.L_x_1:


//--------------------- .nv.shared.triton_poi_fused_max_pool2d_with_indices_5 --------------------------
	.section	.nv.shared.triton_poi_fused_max_pool2d_with_indices_5,"aw",@nobits
	.sectionflags	@""
	.align	16
	.zero		1024


//--------------------- .nv.constant0.triton_poi_fused_max_pool2d_with_indices_5 --------------------------
	.section	.nv.constant0.triton_poi_fused_max_pool2d_with_indices_5,"a",@progbits
	.sectionflags	@""
	.align	4
.nv.constant0.triton_poi_fused_max_pool2d_with_indices_5:
	.zero		560
